//
// Generated by NVIDIA NVVM Compiler
//
// Compiler Build ID: CL-36424714
// Cuda compilation tools, release 13.0, V13.0.88
// Based on NVVM 20.0.0
//

.version 9.0
.target sm_100
.address_size 64

	// .globl	_Z14kernel2D_basicPKfPfS0_i
.const .align 4 .b8 d_filter2D[36];
.const .align 4 .b8 d_filter3D[108];
// _ZZ12kernel2D_optPKfPfiE4tile has been demoted
// _ZZ12kernel3D_optPKfPfiE7TILE_3D has been demoted

.visible .entry _Z14kernel2D_basicPKfPfS0_i(
	.param .u64 .ptr .align 1 _Z14kernel2D_basicPKfPfS0_i_param_0,
	.param .u64 .ptr .align 1 _Z14kernel2D_basicPKfPfS0_i_param_1,
	.param .u64 .ptr .align 1 _Z14kernel2D_basicPKfPfS0_i_param_2,
	.param .u32 _Z14kernel2D_basicPKfPfS0_i_param_3
)
{
	.reg .pred 	%p<30>;
	.reg .b32 	%r<27>;
	.reg .b32 	%f<55>;
	.reg .b64 	%rd<28>;

	ld.param.u64 	%rd5, [_Z14kernel2D_basicPKfPfS0_i_param_0];
	ld.param.u64 	%rd4, [_Z14kernel2D_basicPKfPfS0_i_param_1];
	ld.param.u64 	%rd6, [_Z14kernel2D_basicPKfPfS0_i_param_2];
	ld.param.u32 	%r8, [_Z14kernel2D_basicPKfPfS0_i_param_3];
	cvta.to.global.u64 	%rd1, %rd6;
	cvta.to.global.u64 	%rd2, %rd5;
	mov.u32 	%r9, %ctaid.x;
	mov.u32 	%r10, %ntid.x;
	mov.u32 	%r11, %tid.x;
	mad.lo.s32 	%r1, %r9, %r10, %r11;
	mov.u32 	%r12, %ctaid.y;
	mov.u32 	%r13, %ntid.y;
	mov.u32 	%r14, %tid.y;
	mad.lo.s32 	%r2, %r12, %r13, %r14;
	max.s32 	%r15, %r2, %r1;
	setp.ge.s32 	%p3, %r15, %r8;
	@%p3 bra 	$L__BB0_20;
	setp.eq.s32 	%p4, %r2, 0;
	add.s32 	%r16, %r2, -1;
	mul.lo.s32 	%r3, %r16, %r8;
	setp.lt.s32 	%p5, %r1, 1;
	cvt.s64.s32 	%rd7, %r3;
	cvt.s64.s32 	%rd8, %r1;
	add.s64 	%rd9, %rd8, %rd7;
	shl.b64 	%rd10, %rd9, 2;
	add.s64 	%rd3, %rd2, %rd10;
	mov.f32 	%f46, 0f00000000;
	or.pred  	%p6, %p4, %p5;
	@%p6 bra 	$L__BB0_3;
	ld.global.f32 	%f46, [%rd3+-4];
$L__BB0_3:
	setp.eq.s32 	%p7, %r2, 0;
	ld.global.f32 	%f29, [%rd1];
	fma.rn.f32 	%f3, %f46, %f29, 0f00000000;
	setp.lt.s32 	%p8, %r1, 0;
	mov.f32 	%f47, 0f00000000;
	or.pred  	%p9, %p7, %p8;
	@%p9 bra 	$L__BB0_5;
	add.s32 	%r17, %r1, %r3;
	mul.wide.s32 	%rd11, %r17, 4;
	add.s64 	%rd12, %rd2, %rd11;
	ld.global.f32 	%f47, [%rd12];
$L__BB0_5:
	setp.eq.s32 	%p10, %r2, 0;
	ld.global.f32 	%f31, [%rd1+4];
	fma.rn.f32 	%f6, %f47, %f31, %f3;
	add.s32 	%r4, %r1, 1;
	setp.gt.s32 	%p11, %r1, -2;
	setp.lt.s32 	%p12, %r4, %r8;
	and.pred  	%p1, %p11, %p12;
	not.pred 	%p14, %p1;
	mov.f32 	%f48, 0f00000000;
	or.pred  	%p15, %p10, %p14;
	@%p15 bra 	$L__BB0_7;
	ld.global.f32 	%f48, [%rd3+4];
$L__BB0_7:
	setp.gt.s32 	%p16, %r1, 0;
	ld.global.f32 	%f33, [%rd1+8];
	fma.rn.f32 	%f9, %f48, %f33, %f6;
	mul.lo.s32 	%r5, %r2, %r8;
	setp.le.s32 	%p17, %r1, %r8;
	and.pred  	%p2, %p16, %p17;
	mov.f32 	%f49, 0f00000000;
	not.pred 	%p18, %p2;
	@%p18 bra 	$L__BB0_9;
	add.s32 	%r18, %r1, %r5;
	add.s32 	%r19, %r18, -1;
	mul.wide.u32 	%rd13, %r19, 4;
	add.s64 	%rd14, %rd2, %rd13;
	ld.global.f32 	%f49, [%rd14];
$L__BB0_9:
	setp.lt.s32 	%p19, %r1, 0;
	ld.global.f32 	%f35, [%rd1+12];
	fma.rn.f32 	%f12, %f49, %f35, %f9;
	mov.f32 	%f50, 0f00000000;
	@%p19 bra 	$L__BB0_11;
	add.s32 	%r20, %r1, %r5;
	mul.wide.u32 	%rd15, %r20, 4;
	add.s64 	%rd16, %rd2, %rd15;
	ld.global.f32 	%f50, [%rd16];
$L__BB0_11:
	ld.global.f32 	%f37, [%rd1+16];
	fma.rn.f32 	%f15, %f50, %f37, %f12;
	mov.f32 	%f51, 0f00000000;
	@%p14 bra 	$L__BB0_13;
	add.s32 	%r21, %r4, %r5;
	mul.wide.u32 	%rd17, %r21, 4;
	add.s64 	%rd18, %rd2, %rd17;
	ld.global.f32 	%f51, [%rd18];
$L__BB0_13:
	ld.global.f32 	%f39, [%rd1+20];
	fma.rn.f32 	%f18, %f51, %f39, %f15;
	add.s32 	%r6, %r2, 1;
	setp.ge.u32 	%p21, %r6, %r8;
	add.s32 	%r7, %r5, %r8;
	mov.f32 	%f52, 0f00000000;
	or.pred  	%p23, %p21, %p18;
	@%p23 bra 	$L__BB0_15;
	add.s32 	%r22, %r1, %r7;
	add.s32 	%r23, %r22, -1;
	mul.wide.u32 	%rd19, %r23, 4;
	add.s64 	%rd20, %rd2, %rd19;
	ld.global.f32 	%f52, [%rd20];
$L__BB0_15:
	setp.ge.u32 	%p24, %r6, %r8;
	setp.lt.s32 	%p25, %r1, 0;
	ld.global.f32 	%f41, [%rd1+24];
	fma.rn.f32 	%f21, %f52, %f41, %f18;
	mov.f32 	%f53, 0f00000000;
	or.pred  	%p26, %p24, %p25;
	@%p26 bra 	$L__BB0_17;
	add.s32 	%r24, %r1, %r7;
	mul.wide.u32 	%rd21, %r24, 4;
	add.s64 	%rd22, %rd2, %rd21;
	ld.global.f32 	%f53, [%rd22];
$L__BB0_17:
	setp.ge.u32 	%p27, %r6, %r8;
	ld.global.f32 	%f43, [%rd1+28];
	fma.rn.f32 	%f24, %f53, %f43, %f21;
	mov.f32 	%f54, 0f00000000;
	or.pred  	%p29, %p27, %p14;
	@%p29 bra 	$L__BB0_19;
	add.s32 	%r25, %r4, %r7;
	mul.wide.u32 	%rd23, %r25, 4;
	add.s64 	%rd24, %rd2, %rd23;
	ld.global.f32 	%f54, [%rd24];
$L__BB0_19:
	ld.global.f32 	%f44, [%rd1+32];
	fma.rn.f32 	%f45, %f54, %f44, %f24;
	add.s32 	%r26, %r5, %r1;
	cvta.to.global.u64 	%rd25, %rd4;
	mul.wide.s32 	%rd26, %r26, 4;
	add.s64 	%rd27, %rd25, %rd26;
	st.global.f32 	[%rd27], %f45;
$L__BB0_20:
	ret;

}
	// .globl	_Z14kernel3D_basicPKfPfS0_i
.visible .entry _Z14kernel3D_basicPKfPfS0_i(
	.param .u64 .ptr .align 1 _Z14kernel3D_basicPKfPfS0_i_param_0,
	.param .u64 .ptr .align 1 _Z14kernel3D_basicPKfPfS0_i_param_1,
	.param .u64 .ptr .align 1 _Z14kernel3D_basicPKfPfS0_i_param_2,
	.param .u32 _Z14kernel3D_basicPKfPfS0_i_param_3
)
{
	.reg .pred 	%p<85>;
	.reg .b32 	%r<46>;
	.reg .b32 	%f<163>;
	.reg .b64 	%rd<27>;

	ld.param.u64 	%rd13, [_Z14kernel3D_basicPKfPfS0_i_param_0];
	ld.param.u64 	%rd12, [_Z14kernel3D_basicPKfPfS0_i_param_1];
	ld.param.u64 	%rd14, [_Z14kernel3D_basicPKfPfS0_i_param_2];
	ld.param.u32 	%r14, [_Z14kernel3D_basicPKfPfS0_i_param_3];
	cvta.to.global.u64 	%rd1, %rd14;
	cvta.to.global.u64 	%rd2, %rd13;
	mov.u32 	%r15, %ctaid.x;
	mov.u32 	%r16, %ntid.x;
	mov.u32 	%r17, %tid.x;
	mad.lo.s32 	%r1, %r15, %r16, %r17;
	mov.u32 	%r18, %ctaid.y;
	mov.u32 	%r19, %ntid.y;
	mov.u32 	%r20, %tid.y;
	mad.lo.s32 	%r21, %r18, %r19, %r20;
	mov.u32 	%r22, %ctaid.z;
	mov.u32 	%r23, %ntid.z;
	mov.u32 	%r24, %tid.z;
	mad.lo.s32 	%r3, %r22, %r23, %r24;
	max.s32 	%r25, %r3, %r21;
	max.s32 	%r26, %r1, %r25;
	setp.ge.s32 	%p7, %r26, %r14;
	@%p7 bra 	$L__BB1_56;
	setp.ne.s32 	%p8, %r3, 0;
	add.s32 	%r27, %r3, -1;
	mul.lo.s32 	%r4, %r27, %r14;
	add.s32 	%r5, %r21, -1;
	setp.ne.s32 	%p9, %r21, 0;
	and.pred  	%p1, %p8, %p9;
	not.pred 	%p10, %p1;
	add.s32 	%r6, %r5, %r4;
	setp.lt.s32 	%p11, %r1, 1;
	add.s32 	%r7, %r1, -1;
	mad.lo.s32 	%r28, %r6, %r14, %r7;
	mul.wide.s32 	%rd15, %r28, 4;
	add.s64 	%rd3, %rd2, %rd15;
	mov.f32 	%f136, 0f00000000;
	or.pred  	%p12, %p10, %p11;
	@%p12 bra 	$L__BB1_3;
	ld.global.f32 	%f136, [%rd3];
$L__BB1_3:
	ld.global.f32 	%f83, [%rd1];
	fma.rn.f32 	%f3, %f136, %f83, 0f00000000;
	setp.lt.s32 	%p13, %r1, 0;
	mov.f32 	%f137, 0f00000000;
	or.pred  	%p15, %p10, %p13;
	@%p15 bra 	$L__BB1_5;
	ld.global.f32 	%f137, [%rd3+4];
$L__BB1_5:
	ld.global.f32 	%f85, [%rd1+4];
	fma.rn.f32 	%f6, %f137, %f85, %f3;
	add.s32 	%r29, %r1, 1;
	setp.gt.s32 	%p16, %r1, -2;
	setp.lt.s32 	%p17, %r29, %r14;
	and.pred  	%p2, %p16, %p17;
	and.pred  	%p19, %p1, %p2;
	mov.f32 	%f138, 0f00000000;
	not.pred 	%p20, %p19;
	@%p20 bra 	$L__BB1_7;
	ld.global.f32 	%f138, [%rd3+8];
$L__BB1_7:
	setp.gt.s32 	%p21, %r1, 0;
	setp.eq.s32 	%p22, %r3, 0;
	ld.global.f32 	%f87, [%rd1+8];
	fma.rn.f32 	%f9, %f138, %f87, %f6;
	add.s32 	%r30, %r21, %r4;
	setp.le.s32 	%p23, %r1, %r14;
	and.pred  	%p3, %p21, %p23;
	not.pred 	%p24, %p3;
	mad.lo.s32 	%r31, %r30, %r14, %r7;
	mul.wide.s32 	%rd16, %r31, 4;
	add.s64 	%rd4, %rd2, %rd16;
	mov.f32 	%f139, 0f00000000;
	or.pred  	%p25, %p22, %p24;
	@%p25 bra 	$L__BB1_9;
	ld.global.f32 	%f139, [%rd4];
$L__BB1_9:
	setp.lt.s32 	%p26, %r1, 0;
	setp.eq.s32 	%p27, %r3, 0;
	ld.global.f32 	%f89, [%rd1+12];
	fma.rn.f32 	%f12, %f139, %f89, %f9;
	mov.f32 	%f140, 0f00000000;
	or.pred  	%p28, %p27, %p26;
	@%p28 bra 	$L__BB1_11;
	ld.global.f32 	%f140, [%rd4+4];
$L__BB1_11:
	setp.eq.s32 	%p29, %r3, 0;
	ld.global.f32 	%f91, [%rd1+16];
	fma.rn.f32 	%f15, %f140, %f91, %f12;
	not.pred 	%p30, %p2;
	mov.f32 	%f141, 0f00000000;
	or.pred  	%p31, %p29, %p30;
	@%p31 bra 	$L__BB1_13;
	ld.global.f32 	%f141, [%rd4+8];
$L__BB1_13:
	setp.ne.s32 	%p32, %r3, 0;
	ld.global.f32 	%f93, [%rd1+20];
	fma.rn.f32 	%f18, %f141, %f93, %f15;
	add.s32 	%r8, %r21, 1;
	setp.lt.u32 	%p33, %r8, %r14;
	and.pred  	%p4, %p32, %p33;
	add.s32 	%r32, %r6, 2;
	and.pred  	%p34, %p4, %p3;
	mad.lo.s32 	%r33, %r32, %r14, %r7;
	mul.wide.s32 	%rd17, %r33, 4;
	add.s64 	%rd5, %rd2, %rd17;
	mov.f32 	%f142, 0f00000000;
	not.pred 	%p35, %p34;
	@%p35 bra 	$L__BB1_15;
	ld.global.f32 	%f142, [%rd5];
$L__BB1_15:
	setp.lt.s32 	%p36, %r1, 0;
	ld.global.f32 	%f95, [%rd1+24];
	fma.rn.f32 	%f21, %f142, %f95, %f18;
	not.pred 	%p37, %p4;
	mov.f32 	%f143, 0f00000000;
	or.pred  	%p38, %p37, %p36;
	@%p38 bra 	$L__BB1_17;
	ld.global.f32 	%f143, [%rd5+4];
$L__BB1_17:
	ld.global.f32 	%f97, [%rd1+28];
	fma.rn.f32 	%f24, %f143, %f97, %f21;
	and.pred  	%p39, %p4, %p2;
	mov.f32 	%f144, 0f00000000;
	not.pred 	%p40, %p39;
	@%p40 bra 	$L__BB1_19;
	ld.global.f32 	%f144, [%rd5+8];
$L__BB1_19:
	ld.global.f32 	%f99, [%rd1+32];
	fma.rn.f32 	%f27, %f144, %f99, %f24;
	setp.ge.u32 	%p41, %r5, %r14;
	add.s32 	%r9, %r6, %r14;
	mad.lo.s32 	%r34, %r9, %r14, %r7;
	mul.wide.s32 	%rd18, %r34, 4;
	add.s64 	%rd6, %rd2, %rd18;
	mov.f32 	%f145, 0f00000000;
	or.pred  	%p43, %p41, %p24;
	@%p43 bra 	$L__BB1_21;
	ld.global.f32 	%f145, [%rd6];
$L__BB1_21:
	setp.ge.u32 	%p44, %r5, %r14;
	setp.lt.s32 	%p45, %r1, 0;
	ld.global.f32 	%f101, [%rd1+36];
	fma.rn.f32 	%f30, %f145, %f101, %f27;
	mov.f32 	%f146, 0f00000000;
	or.pred  	%p46, %p44, %p45;
	@%p46 bra 	$L__BB1_23;
	ld.global.f32 	%f146, [%rd6+4];
$L__BB1_23:
	setp.ge.u32 	%p47, %r5, %r14;
	ld.global.f32 	%f103, [%rd1+40];
	fma.rn.f32 	%f33, %f146, %f103, %f30;
	not.pred 	%p48, %p2;
	mov.f32 	%f147, 0f00000000;
	or.pred  	%p49, %p47, %p48;
	@%p49 bra 	$L__BB1_25;
	ld.global.f32 	%f147, [%rd6+8];
$L__BB1_25:
	ld.global.f32 	%f105, [%rd1+44];
	fma.rn.f32 	%f36, %f147, %f105, %f33;
	mad.lo.s32 	%r10, %r14, %r9, %r14;
	add.s32 	%r35, %r7, %r10;
	mul.wide.s32 	%rd19, %r35, 4;
	add.s64 	%rd7, %rd2, %rd19;
	mov.f32 	%f148, 0f00000000;
	@%p24 bra 	$L__BB1_27;
	ld.global.f32 	%f148, [%rd7];
$L__BB1_27:
	setp.lt.s32 	%p51, %r1, 0;
	ld.global.f32 	%f107, [%rd1+48];
	fma.rn.f32 	%f39, %f148, %f107, %f36;
	mov.f32 	%f149, 0f00000000;
	@%p51 bra 	$L__BB1_29;
	ld.global.f32 	%f149, [%rd7+4];
$L__BB1_29:
	ld.global.f32 	%f109, [%rd1+52];
	fma.rn.f32 	%f42, %f149, %f109, %f39;
	mov.f32 	%f150, 0f00000000;
	@%p48 bra 	$L__BB1_31;
	ld.global.f32 	%f150, [%rd7+8];
$L__BB1_31:
	setp.ge.u32 	%p53, %r8, %r14;
	ld.global.f32 	%f111, [%rd1+56];
	fma.rn.f32 	%f45, %f150, %f111, %f42;
	add.s32 	%r36, %r9, 2;
	mad.lo.s32 	%r37, %r36, %r14, %r7;
	mul.wide.s32 	%rd20, %r37, 4;
	add.s64 	%rd8, %rd2, %rd20;
	mov.f32 	%f151, 0f00000000;
	or.pred  	%p55, %p53, %p24;
	@%p55 bra 	$L__BB1_33;
	ld.global.f32 	%f151, [%rd8];
$L__BB1_33:
	setp.ge.u32 	%p56, %r8, %r14;
	setp.lt.s32 	%p57, %r1, 0;
	ld.global.f32 	%f113, [%rd1+60];
	fma.rn.f32 	%f48, %f151, %f113, %f45;
	mov.f32 	%f152, 0f00000000;
	or.pred  	%p58, %p56, %p57;
	@%p58 bra 	$L__BB1_35;
	ld.global.f32 	%f152, [%rd8+4];
$L__BB1_35:
	setp.ge.u32 	%p59, %r8, %r14;
	ld.global.f32 	%f115, [%rd1+64];
	fma.rn.f32 	%f51, %f152, %f115, %f48;
	mov.f32 	%f153, 0f00000000;
	or.pred  	%p61, %p59, %p48;
	@%p61 bra 	$L__BB1_37;
	ld.global.f32 	%f153, [%rd8+8];
$L__BB1_37:
	ld.global.f32 	%f117, [%rd1+68];
	fma.rn.f32 	%f54, %f153, %f117, %f51;
	add.s32 	%r11, %r3, 1;
	max.u32 	%r38, %r11, %r5;
	setp.lt.u32 	%p5, %r38, %r14;
	add.s32 	%r12, %r9, %r14;
	and.pred  	%p62, %p5, %p3;
	mad.lo.s32 	%r39, %r12, %r14, %r7;
	mul.wide.s32 	%rd21, %r39, 4;
	add.s64 	%rd9, %rd2, %rd21;
	mov.f32 	%f154, 0f00000000;
	not.pred 	%p63, %p62;
	@%p63 bra 	$L__BB1_39;
	ld.global.f32 	%f154, [%rd9];
$L__BB1_39:
	setp.lt.s32 	%p64, %r1, 0;
	ld.global.f32 	%f119, [%rd1+72];
	fma.rn.f32 	%f57, %f154, %f119, %f54;
	not.pred 	%p65, %p5;
	mov.f32 	%f155, 0f00000000;
	or.pred  	%p66, %p65, %p64;
	@%p66 bra 	$L__BB1_41;
	ld.global.f32 	%f155, [%rd9+4];
$L__BB1_41:
	ld.global.f32 	%f121, [%rd1+76];
	fma.rn.f32 	%f60, %f155, %f121, %f57;
	and.pred  	%p67, %p5, %p2;
	mov.f32 	%f156, 0f00000000;
	not.pred 	%p68, %p67;
	@%p68 bra 	$L__BB1_43;
	ld.global.f32 	%f156, [%rd9+8];
$L__BB1_43:
	setp.ge.u32 	%p69, %r11, %r14;
	ld.global.f32 	%f123, [%rd1+80];
	fma.rn.f32 	%f63, %f156, %f123, %f60;
	mad.lo.s32 	%r40, %r14, %r12, %r14;
	add.s32 	%r41, %r7, %r40;
	mul.wide.s32 	%rd22, %r41, 4;
	add.s64 	%rd10, %rd2, %rd22;
	mov.f32 	%f157, 0f00000000;
	or.pred  	%p71, %p69, %p24;
	@%p71 bra 	$L__BB1_45;
	ld.global.f32 	%f157, [%rd10];
$L__BB1_45:
	setp.ge.u32 	%p72, %r11, %r14;
	setp.lt.s32 	%p73, %r1, 0;
	ld.global.f32 	%f125, [%rd1+84];
	fma.rn.f32 	%f66, %f157, %f125, %f63;
	mov.f32 	%f158, 0f00000000;
	or.pred  	%p74, %p72, %p73;
	@%p74 bra 	$L__BB1_47;
	ld.global.f32 	%f158, [%rd10+4];
$L__BB1_47:
	setp.ge.u32 	%p75, %r11, %r14;
	ld.global.f32 	%f127, [%rd1+88];
	fma.rn.f32 	%f69, %f158, %f127, %f66;
	not.pred 	%p76, %p2;
	mov.f32 	%f159, 0f00000000;
	or.pred  	%p77, %p75, %p76;
	@%p77 bra 	$L__BB1_49;
	ld.global.f32 	%f159, [%rd10+8];
$L__BB1_49:
	ld.global.f32 	%f129, [%rd1+92];
	fma.rn.f32 	%f72, %f159, %f129, %f69;
	max.u32 	%r42, %r11, %r8;
	setp.lt.u32 	%p6, %r42, %r14;
	add.s32 	%r43, %r12, 2;
	and.pred  	%p78, %p6, %p3;
	mad.lo.s32 	%r44, %r43, %r14, %r7;
	mul.wide.s32 	%rd23, %r44, 4;
	add.s64 	%rd11, %rd2, %rd23;
	mov.f32 	%f160, 0f00000000;
	not.pred 	%p79, %p78;
	@%p79 bra 	$L__BB1_51;
	ld.global.f32 	%f160, [%rd11];
$L__BB1_51:
	setp.lt.s32 	%p80, %r1, 0;
	ld.global.f32 	%f131, [%rd1+96];
	fma.rn.f32 	%f75, %f160, %f131, %f72;
	not.pred 	%p81, %p6;
	mov.f32 	%f161, 0f00000000;
	or.pred  	%p82, %p81, %p80;
	@%p82 bra 	$L__BB1_53;
	ld.global.f32 	%f161, [%rd11+4];
$L__BB1_53:
	ld.global.f32 	%f133, [%rd1+100];
	fma.rn.f32 	%f78, %f161, %f133, %f75;
	and.pred  	%p83, %p6, %p2;
	mov.f32 	%f162, 0f00000000;
	not.pred 	%p84, %p83;
	@%p84 bra 	$L__BB1_55;
	ld.global.f32 	%f162, [%rd11+8];
$L__BB1_55:
	ld.global.f32 	%f134, [%rd1+104];
	fma.rn.f32 	%f135, %f162, %f134, %f78;
	add.s32 	%r45, %r10, %r1;
	cvta.to.global.u64 	%rd24, %rd12;
	mul.wide.s32 	%rd25, %r45, 4;
	add.s64 	%rd26, %rd24, %rd25;
	st.global.f32 	[%rd26], %f135;
$L__BB1_56:
	ret;

}
	// .globl	_Z12kernel2D_optPKfPfi
.visible .entry _Z12kernel2D_optPKfPfi(
	.param .u64 .ptr .align 1 _Z12kernel2D_optPKfPfi_param_0,
	.param .u64 .ptr .align 1 _Z12kernel2D_optPKfPfi_param_1,
	.param .u32 _Z12kernel2D_optPKfPfi_param_2
)
{
	.reg .pred 	%p<14>;
	.reg .b32 	%r<42>;
	.reg .b32 	%f<29>;
	.reg .b64 	%rd<9>;
	// demoted variable
	.shared .align 4 .b8 _ZZ12kernel2D_optPKfPfiE4tile[144];
	ld.param.u64 	%rd3, [_Z12kernel2D_optPKfPfi_param_0];
	ld.param.u64 	%rd4, [_Z12kernel2D_optPKfPfi_param_1];
	ld.param.u32 	%r22, [_Z12kernel2D_optPKfPfi_param_2];
	mov.u32 	%r1, %tid.x;
	mov.u32 	%r2, %tid.y;
	mov.u32 	%r23, %ctaid.y;
	shl.b32 	%r3, %r23, 2;
	mov.u32 	%r24, %ctaid.x;
	shl.b32 	%r4, %r24, 2;
	setp.gt.u32 	%p2, %r2, 5;
	@%p2 bra 	$L__BB2_9;
	shl.b32 	%r25, %r1, 2;
	mov.u32 	%r26, _ZZ12kernel2D_optPKfPfiE4tile;
	add.s32 	%r5, %r26, %r25;
	add.s32 	%r6, %r1, %r4;
	add.s32 	%r7, %r6, -1;
	cvta.to.global.u64 	%rd1, %rd3;
	mov.u32 	%r37, %r2;
$L__BB2_2:
	setp.gt.u32 	%p3, %r1, 5;
	@%p3 bra 	$L__BB2_8;
	add.s32 	%r27, %r37, %r3;
	add.s32 	%r28, %r27, -1;
	setp.eq.s32 	%p4, %r27, 0;
	setp.gt.s32 	%p5, %r27, %r22;
	or.pred  	%p1, %p4, %p5;
	mad.lo.s32 	%r40, %r37, 24, %r5;
	mad.lo.s32 	%r39, %r28, %r22, %r7;
	mov.u32 	%r38, %r6;
	mov.u32 	%r41, %r1;
$L__BB2_4:
	mul.wide.s32 	%rd5, %r39, 4;
	add.s64 	%rd2, %rd1, %rd5;
	setp.lt.s32 	%p6, %r38, 1;
	setp.gt.s32 	%p7, %r38, %r22;
	or.pred  	%p8, %p6, %p7;
	or.pred  	%p9, %p1, %p8;
	not.pred 	%p10, %p9;
	@%p10 bra 	$L__BB2_6;
	mov.b32 	%r29, 0;
	st.shared.u32 	[%r40], %r29;
	bra.uni 	$L__BB2_7;
$L__BB2_6:
	ld.global.nc.f32 	%f1, [%rd2];
	st.shared.f32 	[%r40], %f1;
$L__BB2_7:
	add.s32 	%r15, %r41, 4;
	add.s32 	%r40, %r40, 16;
	add.s32 	%r39, %r39, 4;
	add.s32 	%r38, %r38, 4;
	setp.lt.u32 	%p11, %r41, 2;
	mov.u32 	%r41, %r15;
	@%p11 bra 	$L__BB2_4;
$L__BB2_8:
	add.s32 	%r19, %r37, 4;
	setp.lt.u32 	%p12, %r37, 2;
	mov.u32 	%r37, %r19;
	@%p12 bra 	$L__BB2_2;
$L__BB2_9:
	bar.sync 	0;
	add.s32 	%r20, %r3, %r2;
	add.s32 	%r21, %r4, %r1;
	max.s32 	%r31, %r20, %r21;
	setp.ge.s32 	%p13, %r31, %r22;
	@%p13 bra 	$L__BB2_11;
	mov.u32 	%r32, _ZZ12kernel2D_optPKfPfiE4tile;
	mad.lo.s32 	%r33, %r2, 24, %r32;
	shl.b32 	%r34, %r1, 2;
	add.s32 	%r35, %r33, %r34;
	ld.shared.f32 	%f2, [%r35];
	ld.const.f32 	%f3, [d_filter2D];
	fma.rn.f32 	%f4, %f2, %f3, 0f00000000;
	ld.shared.f32 	%f5, [%r35+4];
	ld.const.f32 	%f6, [d_filter2D+4];
	fma.rn.f32 	%f7, %f5, %f6, %f4;
	ld.shared.f32 	%f8, [%r35+8];
	ld.const.f32 	%f9, [d_filter2D+8];
	fma.rn.f32 	%f10, %f8, %f9, %f7;
	ld.shared.f32 	%f11, [%r35+24];
	ld.const.f32 	%f12, [d_filter2D+12];
	fma.rn.f32 	%f13, %f11, %f12, %f10;
	ld.shared.f32 	%f14, [%r35+28];
	ld.const.f32 	%f15, [d_filter2D+16];
	fma.rn.f32 	%f16, %f14, %f15, %f13;
	ld.shared.f32 	%f17, [%r35+32];
	ld.const.f32 	%f18, [d_filter2D+20];
	fma.rn.f32 	%f19, %f17, %f18, %f16;
	ld.shared.f32 	%f20, [%r35+48];
	ld.const.f32 	%f21, [d_filter2D+24];
	fma.rn.f32 	%f22, %f20, %f21, %f19;
	ld.shared.f32 	%f23, [%r35+52];
	ld.const.f32 	%f24, [d_filter2D+28];
	fma.rn.f32 	%f25, %f23, %f24, %f22;
	ld.shared.f32 	%f26, [%r35+56];
	ld.const.f32 	%f27, [d_filter2D+32];
	fma.rn.f32 	%f28, %f26, %f27, %f25;
	mad.lo.s32 	%r36, %r22, %r20, %r21;
	cvta.to.global.u64 	%rd6, %rd4;
	mul.wide.s32 	%rd7, %r36, 4;
	add.s64 	%rd8, %rd6, %rd7;
	st.global.f32 	[%rd8], %f28;
$L__BB2_11:
	ret;

}
	// .globl	_Z12kernel3D_optPKfPfi
.visible .entry _Z12kernel3D_optPKfPfi(
	.param .u64 .ptr .align 1 _Z12kernel3D_optPKfPfi_param_0,
	.param .u64 .ptr .align 1 _Z12kernel3D_optPKfPfi_param_1,
	.param .u32 _Z12kernel3D_optPKfPfi_param_2
)
{
	.reg .pred 	%p<21>;
	.reg .b32 	%r<61>;
	.reg .b32 	%f<83>;
	.reg .b64 	%rd<9>;
	// demoted variable
	.shared .align 4 .b8 _ZZ12kernel3D_optPKfPfiE7TILE_3D[864];
	ld.param.u64 	%rd3, [_Z12kernel3D_optPKfPfi_param_0];
	ld.param.u64 	%rd4, [_Z12kernel3D_optPKfPfi_param_1];
	ld.param.u32 	%r33, [_Z12kernel3D_optPKfPfi_param_2];
	mov.u32 	%r1, %tid.x;
	mov.u32 	%r2, %tid.y;
	mov.u32 	%r3, %tid.z;
	mov.u32 	%r34, %ctaid.x;
	shl.b32 	%r4, %r34, 2;
	mov.u32 	%r35, %ctaid.y;
	shl.b32 	%r5, %r35, 2;
	mov.u32 	%r36, %ctaid.z;
	shl.b32 	%r6, %r36, 2;
	setp.gt.u32 	%p3, %r3, 5;
	@%p3 bra 	$L__BB3_12;
	mov.u32 	%r7, %ntid.x;
	mov.u32 	%r8, %ntid.y;
	mov.u32 	%r9, %ntid.z;
	shl.b32 	%r37, %r1, 2;
	mov.u32 	%r38, _ZZ12kernel3D_optPKfPfiE7TILE_3D;
	add.s32 	%r10, %r38, %r37;
	shl.b32 	%r11, %r7, 2;
	add.s32 	%r12, %r1, %r4;
	add.s32 	%r13, %r12, -1;
	cvta.to.global.u64 	%rd1, %rd3;
	mov.u32 	%r55, %r3;
$L__BB3_2:
	setp.gt.u32 	%p4, %r2, 5;
	@%p4 bra 	$L__BB3_11;
	add.s32 	%r39, %r55, %r6;
	add.s32 	%r40, %r39, -1;
	setp.eq.s32 	%p5, %r39, 0;
	setp.gt.s32 	%p6, %r39, %r33;
	or.pred  	%p1, %p5, %p6;
	mad.lo.s32 	%r15, %r40, %r33, -1;
	mad.lo.s32 	%r16, %r55, 144, %r10;
	mov.u32 	%r56, %r2;
$L__BB3_4:
	setp.gt.u32 	%p7, %r1, 5;
	@%p7 bra 	$L__BB3_10;
	add.s32 	%r41, %r56, %r5;
	setp.eq.s32 	%p8, %r41, 0;
	setp.gt.s32 	%p9, %r41, %r33;
	or.pred  	%p10, %p8, %p9;
	or.pred  	%p2, %p1, %p10;
	add.s32 	%r42, %r15, %r41;
	mad.lo.s32 	%r59, %r56, 24, %r16;
	mad.lo.s32 	%r58, %r42, %r33, %r13;
	mov.u32 	%r57, %r12;
	mov.u32 	%r60, %r1;
$L__BB3_6:
	mul.wide.s32 	%rd5, %r58, 4;
	add.s64 	%rd2, %rd1, %rd5;
	setp.lt.s32 	%p12, %r57, 1;
	setp.gt.s32 	%p13, %r57, %r33;
	or.pred  	%p14, %p12, %p13;
	or.pred  	%p15, %p2, %p14;
	not.pred 	%p16, %p15;
	@%p16 bra 	$L__BB3_8;
	mov.b32 	%r43, 0;
	st.shared.u32 	[%r59], %r43;
	bra.uni 	$L__BB3_9;
$L__BB3_8:
	ld.global.nc.f32 	%f1, [%rd2];
	st.shared.f32 	[%r59], %f1;
$L__BB3_9:
	add.s32 	%r60, %r60, %r7;
	add.s32 	%r59, %r59, %r11;
	add.s32 	%r58, %r58, %r7;
	add.s32 	%r57, %r57, %r7;
	setp.lt.u32 	%p17, %r60, 6;
	@%p17 bra 	$L__BB3_6;
$L__BB3_10:
	add.s32 	%r56, %r56, %r8;
	setp.lt.u32 	%p18, %r56, 6;
	@%p18 bra 	$L__BB3_4;
$L__BB3_11:
	add.s32 	%r55, %r55, %r9;
	setp.lt.u32 	%p19, %r55, 6;
	@%p19 bra 	$L__BB3_2;
$L__BB3_12:
	bar.sync 	0;
	add.s32 	%r30, %r6, %r3;
	add.s32 	%r44, %r5, %r2;
	add.s32 	%r32, %r4, %r1;
	max.s32 	%r46, %r30, %r44;
	max.s32 	%r47, %r46, %r32;
	setp.ge.s32 	%p20, %r47, %r33;
	@%p20 bra 	$L__BB3_14;
	mov.u32 	%r48, _ZZ12kernel3D_optPKfPfiE7TILE_3D;
	mad.lo.s32 	%r49, %r3, 144, %r48;
	mad.lo.s32 	%r50, %r2, 24, %r49;
	shl.b32 	%r51, %r1, 2;
	add.s32 	%r52, %r50, %r51;
	ld.shared.f32 	%f2, [%r52];
	ld.const.f32 	%f3, [d_filter3D];
	fma.rn.f32 	%f4, %f2, %f3, 0f00000000;
	ld.shared.f32 	%f5, [%r52+4];
	ld.const.f32 	%f6, [d_filter3D+4];
	fma.rn.f32 	%f7, %f5, %f6, %f4;
	ld.shared.f32 	%f8, [%r52+8];
	ld.const.f32 	%f9, [d_filter3D+8];
	fma.rn.f32 	%f10, %f8, %f9, %f7;
	ld.shared.f32 	%f11, [%r52+24];
	ld.const.f32 	%f12, [d_filter3D+12];
	fma.rn.f32 	%f13, %f11, %f12, %f10;
	ld.shared.f32 	%f14, [%r52+28];
	ld.const.f32 	%f15, [d_filter3D+16];
	fma.rn.f32 	%f16, %f14, %f15, %f13;
	ld.shared.f32 	%f17, [%r52+32];
	ld.const.f32 	%f18, [d_filter3D+20];
	fma.rn.f32 	%f19, %f17, %f18, %f16;
	ld.shared.f32 	%f20, [%r52+48];
	ld.const.f32 	%f21, [d_filter3D+24];
	fma.rn.f32 	%f22, %f20, %f21, %f19;
	ld.shared.f32 	%f23, [%r52+52];
	ld.const.f32 	%f24, [d_filter3D+28];
	fma.rn.f32 	%f25, %f23, %f24, %f22;
	ld.shared.f32 	%f26, [%r52+56];
	ld.const.f32 	%f27, [d_filter3D+32];
	fma.rn.f32 	%f28, %f26, %f27, %f25;
	ld.shared.f32 	%f29, [%r52+144];
	ld.const.f32 	%f30, [d_filter3D+36];
	fma.rn.f32 	%f31, %f29, %f30, %f28;
	ld.shared.f32 	%f32, [%r52+148];
	ld.const.f32 	%f33, [d_filter3D+40];
	fma.rn.f32 	%f34, %f32, %f33, %f31;
	ld.shared.f32 	%f35, [%r52+152];
	ld.const.f32 	%f36, [d_filter3D+44];
	fma.rn.f32 	%f37, %f35, %f36, %f34;
	ld.shared.f32 	%f38, [%r52+168];
	ld.const.f32 	%f39, [d_filter3D+48];
	fma.rn.f32 	%f40, %f38, %f39, %f37;
	ld.shared.f32 	%f41, [%r52+172];
	ld.const.f32 	%f42, [d_filter3D+52];
	fma.rn.f32 	%f43, %f41, %f42, %f40;
	ld.shared.f32 	%f44, [%r52+176];
	ld.const.f32 	%f45, [d_filter3D+56];
	fma.rn.f32 	%f46, %f44, %f45, %f43;
	ld.shared.f32 	%f47, [%r52+192];
	ld.const.f32 	%f48, [d_filter3D+60];
	fma.rn.f32 	%f49, %f47, %f48, %f46;
	ld.shared.f32 	%f50, [%r52+196];
	ld.const.f32 	%f51, [d_filter3D+64];
	fma.rn.f32 	%f52, %f50, %f51, %f49;
	ld.shared.f32 	%f53, [%r52+200];
	ld.const.f32 	%f54, [d_filter3D+68];
	fma.rn.f32 	%f55, %f53, %f54, %f52;
	ld.shared.f32 	%f56, [%r52+288];
	ld.const.f32 	%f57, [d_filter3D+72];
	fma.rn.f32 	%f58, %f56, %f57, %f55;
	ld.shared.f32 	%f59, [%r52+292];
	ld.const.f32 	%f60, [d_filter3D+76];
	fma.rn.f32 	%f61, %f59, %f60, %f58;
	ld.shared.f32 	%f62, [%r52+296];
	ld.const.f32 	%f63, [d_filter3D+80];
	fma.rn.f32 	%f64, %f62, %f63, %f61;
	ld.shared.f32 	%f65, [%r52+312];
	ld.const.f32 	%f66, [d_filter3D+84];
	fma.rn.f32 	%f67, %f65, %f66, %f64;
	ld.shared.f32 	%f68, [%r52+316];
	ld.const.f32 	%f69, [d_filter3D+88];
	fma.rn.f32 	%f70, %f68, %f69, %f67;
	ld.shared.f32 	%f71, [%r52+320];
	ld.const.f32 	%f72, [d_filter3D+92];
	fma.rn.f32 	%f73, %f71, %f72, %f70;
	ld.shared.f32 	%f74, [%r52+336];
	ld.const.f32 	%f75, [d_filter3D+96];
	fma.rn.f32 	%f76, %f74, %f75, %f73;
	ld.shared.f32 	%f77, [%r52+340];
	ld.const.f32 	%f78, [d_filter3D+100];
	fma.rn.f32 	%f79, %f77, %f78, %f76;
	ld.shared.f32 	%f80, [%r52+344];
	ld.const.f32 	%f81, [d_filter3D+104];
	fma.rn.f32 	%f82, %f80, %f81, %f79;
	mad.lo.s32 	%r53, %r33, %r30, %r44;
	mad.lo.s32 	%r54, %r53, %r33, %r32;
	cvta.to.global.u64 	%rd6, %rd4;
	mul.wide.s32 	%rd7, %r54, 4;
	add.s64 	%rd8, %rd6, %rd7;
	st.global.f32 	[%rd8], %f82;
$L__BB3_14:
	ret;

}


// ===== COMPILED SASS (sm_100) =====

	.target	sm_100

	.elftype	@"ET_EXEC"


//--------------------- .note.nv.tkinfo           --------------------------
	.section	.note.nv.tkinfo,"",@"SHT_NOTE"
	.sectionflags	@"SHF_NOTE_NV_TKINFO"
	.tkinfo
        /*0018*/ 	.word	0x00000002
        /*0030*/ 	.string	""
        /*0030*/ 	.string	"ptxas"
        /*0030*/ 	.string	"Cuda compilation tools, release 13.0, V13.0.88"
        /*0030*/ 	.string	"Build cuda_13.0.r13.0/compiler.36424714_0"
        /*0030*/ 	.string	"-arch sm_100 -m 64 "



//--------------------- .note.nv.cuinfo           --------------------------
	.section	.note.nv.cuinfo,"",@"SHT_NOTE"
	.sectionflags	@"SHF_NOTE_NV_CUINFO"
        /*0018*/ 	.short	0x0002
        /*001a*/ 	.short	0x0064
        /*001c*/ 	.short	0x0082
	.zero		2


//--------------------- .nv.info                  --------------------------
	.section	.nv.info,"",@"SHT_CUDA_INFO"
	.align	4


	//----- nvinfo : EIATTR_REGCOUNT
	.align		4
        /*0000*/ 	.byte	0x04, 0x2f
        /*0002*/ 	.short	(.L_3 - .L_2)
	.align		4
.L_2:
        /*0004*/ 	.word	index@(_Z14kernel2D_basicPKfPfS0_i)
        /*0008*/ 	.word	0x00000020


	//----- nvinfo : EIATTR_FRAME_SIZE
	.align		4
.L_3:
        /*000c*/ 	.byte	0x04, 0x11
        /*000e*/ 	.short	(.L_5 - .L_4)
	.align		4
.L_4:
        /*0010*/ 	.word	index@(_Z14kernel2D_basicPKfPfS0_i)
        /*0014*/ 	.word	0x00000000


	//----- nvinfo : EIATTR_REGCOUNT
	.align		4
.L_5:
        /*0018*/ 	.byte	0x04, 0x2f
        /*001a*/ 	.short	(.L_7 - .L_6)
	.align		4
.L_6:
        /*001c*/ 	.word	index@(_Z14kernel3D_basicPKfPfS0_i)
        /*0020*/ 	.word	0x00000020


	//----- nvinfo : EIATTR_FRAME_SIZE
	.align		4
.L_7:
        /*0024*/ 	.byte	0x04, 0x11
        /*0026*/ 	.short	(.L_9 - .L_8)
	.align		4
.L_8:
        /*0028*/ 	.word	index@(_Z14kernel3D_basicPKfPfS0_i)
        /*002c*/ 	.word	0x00000000


	//----- nvinfo : EIATTR_REGCOUNT
	.align		4
.L_9:
        /*0030*/ 	.byte	0x04, 0x2f
        /*0032*/ 	.short	(.L_11 - .L_10)
	.align		4
.L_10:
        /*0034*/ 	.word	index@(_Z12kernel2D_optPKfPfi)
        /*0038*/ 	.word	0x00000018


	//----- nvinfo : EIATTR_FRAME_SIZE
	.align		4
.L_11:
        /*003c*/ 	.byte	0x04, 0x11
        /*003e*/ 	.short	(.L_13 - .L_12)
	.align		4
.L_12:
        /*0040*/ 	.word	index@(_Z12kernel2D_optPKfPfi)
        /*0044*/ 	.word	0x00000000


	//----- nvinfo : EIATTR_REGCOUNT
	.align		4
.L_13:
        /*0048*/ 	.byte	0x04, 0x2f
        /*004a*/ 	.short	(.L_15 - .L_14)
	.align		4
.L_14:
        /*004c*/ 	.word	index@(_Z12kernel3D_optPKfPfi)
        /*0050*/ 	.word	0x0000001e


	//----- nvinfo : EIATTR_FRAME_SIZE
	.align		4
.L_15:
        /*0054*/ 	.byte	0x04, 0x11
        /*0056*/ 	.short	(.L_17 - .L_16)
	.align		4
.L_16:
        /*0058*/ 	.word	index@(_Z12kernel3D_optPKfPfi)
        /*005c*/ 	.word	0x00000000


	//----- nvinfo : EIATTR_MIN_STACK_SIZE
	.align		4
.L_17:
        /*0060*/ 	.byte	0x04, 0x12
        /*0062*/ 	.short	(.L_19 - .L_18)
	.align		4
.L_18:
        /*0064*/ 	.word	index@(_Z12kernel3D_optPKfPfi)
        /*0068*/ 	.word	0x00000000


	//----- nvinfo : EIATTR_MIN_STACK_SIZE
	.align		4
.L_19:
        /*006c*/ 	.byte	0x04, 0x12
        /*006e*/ 	.short	(.L_21 - .L_20)
	.align		4
.L_20:
        /*0070*/ 	.word	index@(_Z12kernel2D_optPKfPfi)
        /*0074*/ 	.word	0x00000000


	//----- nvinfo : EIATTR_MIN_STACK_SIZE
	.align		4
.L_21:
        /*0078*/ 	.byte	0x04, 0x12
        /*007a*/ 	.short	(.L_23 - .L_22)
	.align		4
.L_22:
        /*007c*/ 	.word	index@(_Z14kernel3D_basicPKfPfS0_i)
        /*0080*/ 	.word	0x00000000


	//----- nvinfo : EIATTR_MIN_STACK_SIZE
	.align		4
.L_23:
        /*0084*/ 	.byte	0x04, 0x12
        /*0086*/ 	.short	(.L_25 - .L_24)
	.align		4
.L_24:
        /*0088*/ 	.word	index@(_Z14kernel2D_basicPKfPfS0_i)
        /*008c*/ 	.word	0x00000000
.L_25:


//--------------------- .nv.compat                --------------------------
	.section	.nv.compat,"",@"SHT_CUDA_COMPAT_INFO"
	.align	4
        /*0000*/ 	.byte	0x02, 0x09, 0x00, 0x00, 0x02, 0x02, 0x01, 0x00, 0x02, 0x05, 0x05, 0x00, 0x03, 0x07, 0x01, 0x01
        /*0010*/ 	.byte	0x02, 0x03, 0x00, 0x00, 0x02, 0x06, 0x01, 0x00, 0x04, 0x0b, 0x08, 0x00, 0x09, 0x00, 0x00, 0x00
        /*0020*/ 	.byte	0x00, 0x00, 0x00, 0x00


//--------------------- .nv.info._Z12kernel3D_optPKfPfi --------------------------
	.section	.nv.info._Z12kernel3D_optPKfPfi,"",@"SHT_CUDA_INFO"
	.sectionflags	@""
	.align	4


	//----- nvinfo : EIATTR_CUDA_API_VERSION
	.align		4
        /*0000*/ 	.byte	0x04, 0x37
        /*0002*/ 	.short	(.L_27 - .L_26)
.L_26:
        /*0004*/ 	.word	0x00000082


	//----- nvinfo : EIATTR_KPARAM_INFO
	.align		4
.L_27:
        /*0008*/ 	.byte	0x04, 0x17
        /*000a*/ 	.short	(.L_29 - .L_28)
.L_28:
        /*000c*/ 	.word	0x00000000
        /*0010*/ 	.short	0x0002
        /*0012*/ 	.short	0x0010
        /*0014*/ 	.byte	0x00, 0xf0, 0x11, 0x00


	//----- nvinfo : EIATTR_KPARAM_INFO
	.align		4
.L_29:
        /*0018*/ 	.byte	0x04, 0x17
        /*001a*/ 	.short	(.L_31 - .L_30)
.L_30:
        /*001c*/ 	.word	0x00000000
        /*0020*/ 	.short	0x0001
        /*0022*/ 	.short	0x0008
        /*0024*/ 	.byte	0x00, 0xf5, 0x21, 0x00


	//----- nvinfo : EIATTR_KPARAM_INFO
	.align		4
.L_31:
        /*0028*/ 	.byte	0x04, 0x17
        /*002a*/ 	.short	(.L_33 - .L_32)
.L_32:
        /*002c*/ 	.word	0x00000000
        /*0030*/ 	.short	0x0000
        /*0032*/ 	.short	0x0000
        /*0034*/ 	.byte	0x00, 0xf5, 0x21, 0x00


	//----- nvinfo : EIATTR_SPARSE_MMA_MASK
	.align		4
.L_33:
        /*0038*/ 	.byte	0x03, 0x50
        /*003a*/ 	.short	0x0000


	//----- nvinfo : EIATTR_MAXREG_COUNT
	.align		4
        /*003c*/ 	.byte	0x03, 0x1b
        /*003e*/ 	.short	0x00ff


	//----- nvinfo : EIATTR_NUM_BARRIERS
	.align		4
        /*0040*/ 	.byte	0x02, 0x4c
        /*0042*/ 	.byte	0x01
	.zero		1


	//----- nvinfo : EIATTR_MERCURY_ISA_VERSION
	.align		4
        /*0044*/ 	.byte	0x03, 0x5f
        /*0046*/ 	.short	0x0101


	//----- nvinfo : EIATTR_VRC_CTA_INIT_COUNT
	.align		4
        /*0048*/ 	.byte	0x02, 0x4a
	.zero		1
	.zero		1


	//----- nvinfo : EIATTR_EXIT_INSTR_OFFSETS
	.align		4
        /*004c*/ 	.byte	0x04, 0x1c
        /*004e*/ 	.short	(.L_35 - .L_34)


	//   ....[0]....
.L_34:
        /*0050*/ 	.word	0x000004c0


	//   ....[1]....
        /*0054*/ 	.word	0x00000960


	//----- nvinfo : EIATTR_CRS_STACK_SIZE
	.align		4
.L_35:
        /*0058*/ 	.byte	0x04, 0x1e
        /*005a*/ 	.short	(.L_37 - .L_36)
.L_36:
        /*005c*/ 	.word	0x00000000


	//----- nvinfo : EIATTR_CBANK_PARAM_SIZE
	.align		4
.L_37:
        /*0060*/ 	.byte	0x03, 0x19
        /*0062*/ 	.short	0x0014


	//----- nvinfo : EIATTR_PARAM_CBANK
	.align		4
        /*0064*/ 	.byte	0x04, 0x0a
        /*0066*/ 	.short	(.L_39 - .L_38)
	.align		4
.L_38:
        /*0068*/ 	.word	index@(.nv.constant0._Z12kernel3D_optPKfPfi)
        /*006c*/ 	.short	0x0380
        /*006e*/ 	.short	0x0014


	//----- nvinfo : EIATTR_SW_WAR
	.align		4
.L_39:
        /*0070*/ 	.byte	0x04, 0x36
        /*0072*/ 	.short	(.L_41 - .L_40)
.L_40:
        /*0074*/ 	.word	0x00000008
.L_41:


//--------------------- .nv.info._Z12kernel2D_optPKfPfi --------------------------
	.section	.nv.info._Z12kernel2D_optPKfPfi,"",@"SHT_CUDA_INFO"
	.sectionflags	@""
	.align	4


	//----- nvinfo : EIATTR_CUDA_API_VERSION
	.align		4
        /*0000*/ 	.byte	0x04, 0x37
        /*0002*/ 	.short	(.L_43 - .L_42)
.L_42:
        /*0004*/ 	.word	0x00000082


	//----- nvinfo : EIATTR_KPARAM_INFO
	.align		4
.L_43:
        /*0008*/ 	.byte	0x04, 0x17
        /*000a*/ 	.short	(.L_45 - .L_44)
.L_44:
        /*000c*/ 	.word	0x00000000
        /*0010*/ 	.short	0x0002
        /*0012*/ 	.short	0x0010
        /*0014*/ 	.byte	0x00, 0xf0, 0x11, 0x00


	//----- nvinfo : EIATTR_KPARAM_INFO
	.align		4
.L_45:
        /*0018*/ 	.byte	0x04, 0x17
        /*001a*/ 	.short	(.L_47 - .L_46)
.L_46:
        /*001c*/ 	.word	0x00000000
        /*0020*/ 	.short	0x0001
        /*0022*/ 	.short	0x0008
        /*0024*/ 	.byte	0x00, 0xf5, 0x21, 0x00


	//----- nvinfo : EIATTR_KPARAM_INFO
	.align		4
.L_47:
        /*0028*/ 	.byte	0x04, 0x17
        /*002a*/ 	.short	(.L_49 - .L_48)
.L_48:
        /*002c*/ 	.word	0x00000000
        /*0030*/ 	.short	0x0000
        /*0032*/ 	.short	0x0000
        /*0034*/ 	.byte	0x00, 0xf5, 0x21, 0x00


	//----- nvinfo : EIATTR_SPARSE_MMA_MASK
	.align		4
.L_49:
        /*0038*/ 	.byte	0x03, 0x50
        /*003a*/ 	.short	0x0000


	//----- nvinfo : EIATTR_MAXREG_COUNT
	.align		4
        /*003c*/ 	.byte	0x03, 0x1b
        /*003e*/ 	.short	0x00ff


	//----- nvinfo : EIATTR_NUM_BARRIERS
	.align		4
        /*0040*/ 	.byte	0x02, 0x4c
        /*0042*/ 	.byte	0x01
	.zero		1


	//----- nvinfo : EIATTR_MERCURY_ISA_VERSION
	.align		4
        /*0044*/ 	.byte	0x03, 0x5f
        /*0046*/ 	.short	0x0101


	//----- nvinfo : EIATTR_VRC_CTA_INIT_COUNT
	.align		4
        /*0048*/ 	.byte	0x02, 0x4a
	.zero		1
	.zero		1


	//----- nvinfo : EIATTR_EXIT_INSTR_OFFSETS
	.align		4
        /*004c*/ 	.byte	0x04, 0x1c
        /*004e*/ 	.short	(.L_51 - .L_50)


	//   ....[0]....
.L_50:
        /*0050*/ 	.word	0x00000370


	//   ....[1]....
        /*0054*/ 	.word	0x00000560


	//----- nvinfo : EIATTR_CRS_STACK_SIZE
	.align		4
.L_51:
        /*0058*/ 	.byte	0x04, 0x1e
        /*005a*/ 	.short	(.L_53 - .L_52)
.L_52:
        /*005c*/ 	.word	0x00000000


	//----- nvinfo : EIATTR_CBANK_PARAM_SIZE
	.align		4
.L_53:
        /*0060*/ 	.byte	0x03, 0x19
        /*0062*/ 	.short	0x0014


	//----- nvinfo : EIATTR_PARAM_CBANK
	.align		4
        /*0064*/ 	.byte	0x04, 0x0a
        /*0066*/ 	.short	(.L_55 - .L_54)
	.align		4
.L_54:
        /*0068*/ 	.word	index@(.nv.constant0._Z12kernel2D_optPKfPfi)
        /*006c*/ 	.short	0x0380
        /*006e*/ 	.short	0x0014


	//----- nvinfo : EIATTR_SW_WAR
	.align		4
.L_55:
        /*0070*/ 	.byte	0x04, 0x36
        /*0072*/ 	.short	(.L_57 - .L_56)
.L_56:
        /*0074*/ 	.word	0x00000008
.L_57:


//--------------------- .nv.info._Z14kernel3D_basicPKfPfS0_i --------------------------
	.section	.nv.info._Z14kernel3D_basicPKfPfS0_i,"",@"SHT_CUDA_INFO"
	.sectionflags	@""
	.align	4


	//----- nvinfo : EIATTR_CUDA_API_VERSION
	.align		4
        /*0000*/ 	.byte	0x04, 0x37
        /*0002*/ 	.short	(.L_59 - .L_58)
.L_58:
        /*0004*/ 	.word	0x00000082


	//----- nvinfo : EIATTR_KPARAM_INFO
	.align		4
.L_59:
        /*0008*/ 	.byte	0x04, 0x17
        /*000a*/ 	.short	(.L_61 - .L_60)
.L_60:
        /*000c*/ 	.word	0x00000000
        /*0010*/ 	.short	0x0003
        /*0012*/ 	.short	0x0018
        /*0014*/ 	.byte	0x00, 0xf0, 0x11, 0x00


	//----- nvinfo : EIATTR_KPARAM_INFO
	.align		4
.L_61:
        /*0018*/ 	.byte	0x04, 0x17
        /*001a*/ 	.short	(.L_63 - .L_62)
.L_62:
        /*001c*/ 	.word	0x00000000
        /*0020*/ 	.short	0x0002
        /*0022*/ 	.short	0x0010
        /*0024*/ 	.byte	0x00, 0xf5, 0x21, 0x00


	//----- nvinfo : EIATTR_KPARAM_INFO
	.align		4
.L_63:
        /*0028*/ 	.byte	0x04, 0x17
        /*002a*/ 	.short	(.L_65 - .L_64)
.L_64:
        /*002c*/ 	.word	0x00000000
        /*0030*/ 	.short	0x0001
        /*0032*/ 	.short	0x0008
        /*0034*/ 	.byte	0x00, 0xf5, 0x21, 0x00


	//----- nvinfo : EIATTR_KPARAM_INFO
	.align		4
.L_65:
        /*0038*/ 	.byte	0x04, 0x17
        /*003a*/ 	.short	(.L_67 - .L_66)
.L_66:
        /*003c*/ 	.word	0x00000000
        /*0040*/ 	.short	0x0000
        /*0042*/ 	.short	0x0000
        /*0044*/ 	.byte	0x00, 0xf5, 0x21, 0x00


	//----- nvinfo : EIATTR_SPARSE_MMA_MASK
	.align		4
.L_67:
        /*0048*/ 	.byte	0x03, 0x50
        /*004a*/ 	.short	0x0000


	//----- nvinfo : EIATTR_MAXREG_COUNT
	.align		4
        /*004c*/ 	.byte	0x03, 0x1b
        /*004e*/ 	.short	0x00ff


	//----- nvinfo : EIATTR_MERCURY_ISA_VERSION
	.align		4
        /*0050*/ 	.byte	0x03, 0x5f
        /*0052*/ 	.short	0x0101


	//----- nvinfo : EIATTR_VRC_CTA_INIT_COUNT
	.align		4
        /*0054*/ 	.byte	0x02, 0x4a
	.zero		1
	.zero		1


	//----- nvinfo : EIATTR_EXIT_INSTR_OFFSETS
	.align		4
        /*0058*/ 	.byte	0x04, 0x1c
        /*005a*/ 	.short	(.L_69 - .L_68)


	//   ....[0]....
.L_68:
        /*005c*/ 	.word	0x00000100


	//   ....[1]....
        /*0060*/ 	.word	0x00000c80


	//----- nvinfo : EIATTR_CBANK_PARAM_SIZE
	.align		4
.L_69:
        /*0064*/ 	.byte	0x03, 0x19
        /*0066*/ 	.short	0x001c


	//----- nvinfo : EIATTR_PARAM_CBANK
	.align		4
        /*0068*/ 	.byte	0x04, 0x0a
        /*006a*/ 	.short	(.L_71 - .L_70)
	.align		4
.L_70:
        /*006c*/ 	.word	index@(.nv.constant0._Z14kernel3D_basicPKfPfS0_i)
        /*0070*/ 	.short	0x0380
        /*0072*/ 	.short	0x001c


	//----- nvinfo : EIATTR_SW_WAR
	.align		4
.L_71:
        /*0074*/ 	.byte	0x04, 0x36
        /*0076*/ 	.short	(.L_73 - .L_72)
.L_72:
        /*0078*/ 	.word	0x00000008
.L_73:


//--------------------- .nv.info._Z14kernel2D_basicPKfPfS0_i --------------------------
	.section	.nv.info._Z14kernel2D_basicPKfPfS0_i,"",@"SHT_CUDA_INFO"
	.sectionflags	@""
	.align	4


	//----- nvinfo : EIATTR_CUDA_API_VERSION
	.align		4
        /*0000*/ 	.byte	0x04, 0x37
        /*0002*/ 	.short	(.L_75 - .L_74)
.L_74:
        /*0004*/ 	.word	0x00000082


	//----- nvinfo : EIATTR_KPARAM_INFO
	.align		4
.L_75:
        /*0008*/ 	.byte	0x04, 0x17
        /*000a*/ 	.short	(.L_77 - .L_76)
.L_76:
        /*000c*/ 	.word	0x00000000
        /*0010*/ 	.short	0x0003
        /*0012*/ 	.short	0x0018
        /*0014*/ 	.byte	0x00, 0xf0, 0x11, 0x00


	//----- nvinfo : EIATTR_KPARAM_INFO
	.align		4
.L_77:
        /*0018*/ 	.byte	0x04, 0x17
        /*001a*/ 	.short	(.L_79 - .L_78)
.L_78:
        /*001c*/ 	.word	0x00000000
        /*0020*/ 	.short	0x0002
        /*0022*/ 	.short	0x0010
        /*0024*/ 	.byte	0x00, 0xf5, 0x21, 0x00


	//----- nvinfo : EIATTR_KPARAM_INFO
	.align		4
.L_79:
        /*0028*/ 	.byte	0x04, 0x17
        /*002a*/ 	.short	(.L_81 - .L_80)
.L_80:
        /*002c*/ 	.word	0x00000000
        /*0030*/ 	.short	0x0001
        /*0032*/ 	.short	0x0008
        /*0034*/ 	.byte	0x00, 0xf5, 0x21, 0x00


	//----- nvinfo : EIATTR_KPARAM_INFO
	.align		4
.L_81:
        /*0038*/ 	.byte	0x04, 0x17
        /*003a*/ 	.short	(.L_83 - .L_82)
.L_82:
        /*003c*/ 	.word	0x00000000
        /*0040*/ 	.short	0x0000
        /*0042*/ 	.short	0x0000
        /*0044*/ 	.byte	0x00, 0xf5, 0x21, 0x00


	//----- nvinfo : EIATTR_SPARSE_MMA_MASK
	.align		4
.L_83:
        /*0048*/ 	.byte	0x03, 0x50
        /*004a*/ 	.short	0x0000


	//----- nvinfo : EIATTR_MAXREG_COUNT
	.align		4
        /*004c*/ 	.byte	0x03, 0x1b
        /*004e*/ 	.short	0x00ff


	//----- nvinfo : EIATTR_MERCURY_ISA_VERSION
	.align		4
        /*0050*/ 	.byte	0x03, 0x5f
        /*0052*/ 	.short	0x0101


	//----- nvinfo : EIATTR_VRC_CTA_INIT_COUNT
	.align		4
        /*0054*/ 	.byte	0x02, 0x4a
	.zero		1
	.zero		1


	//----- nvinfo : EIATTR_EXIT_INSTR_OFFSETS
	.align		4
        /*0058*/ 	.byte	0x04, 0x1c
        /*005a*/ 	.short	(.L_85 - .L_84)


	//   ....[0]....
.L_84:
        /*005c*/ 	.word	0x000000c0


	//   ....[1]....
        /*0060*/ 	.word	0x00000600


	//----- nvinfo : EIATTR_CBANK_PARAM_SIZE
	.align		4
.L_85:
        /*0064*/ 	.byte	0x03, 0x19
        /*0066*/ 	.short	0x001c


	//----- nvinfo : EIATTR_PARAM_CBANK
	.align		4
        /*0068*/ 	.byte	0x04, 0x0a
        /*006a*/ 	.short	(.L_87 - .L_86)
	.align		4
.L_86:
        /*006c*/ 	.word	index@(.nv.constant0._Z14kernel2D_basicPKfPfS0_i)
        /*0070*/ 	.short	0x0380
        /*0072*/ 	.short	0x001c


	//----- nvinfo : EIATTR_SW_WAR
	.align		4
.L_87:
        /*0074*/ 	.byte	0x04, 0x36
        /*0076*/ 	.short	(.L_89 - .L_88)
.L_88:
        /*0078*/ 	.word	0x00000008
.L_89:


//--------------------- .nv.callgraph             --------------------------
	.section	.nv.callgraph,"",@"SHT_CUDA_CALLGRAPH"
	.align	4
	.sectionentsize	8
	.align		4
        /*0000*/ 	.word	0x00000000
	.align		4
        /*0004*/ 	.word	0xffffffff
	.align		4
        /*0008*/ 	.word	0x00000000
	.align		4
        /*000c*/ 	.word	0xfffffffe
	.align		4
        /*0010*/ 	.word	0x00000000
	.align		4
        /*0014*/ 	.word	0xfffffffd
	.align		4
        /*0018*/ 	.word	0x00000000
	.align		4
        /*001c*/ 	.word	0xfffffffc


//--------------------- .nv.constant3             --------------------------
	.section	.nv.constant3,"a",@progbits
	.align	4
.nv.constant3:
	.type		d_filter2D,@object
	.size		d_filter2D,(d_filter3D - d_filter2D)
d_filter2D:
	.zero		36
	.type		d_filter3D,@object
	.size		d_filter3D,(.L_1 - d_filter3D)
d_filter3D:
	.zero		108
.L_1:


//--------------------- .text._Z12kernel3D_optPKfPfi --------------------------
	.section	.text._Z12kernel3D_optPKfPfi,"ax",@progbits
	.align	128
        .global         _Z12kernel3D_optPKfPfi
        .type           _Z12kernel3D_optPKfPfi,@function
        .size           _Z12kernel3D_optPKfPfi,(.L_x_19 - _Z12kernel3D_optPKfPfi)
        .other          _Z12kernel3D_optPKfPfi,@"STO_CUDA_ENTRY STV_DEFAULT"
_Z12kernel3D_optPKfPfi:
.text._Z12kernel3D_optPKfPfi:
[----:B------:R-:W-:Y:S01]  /*0000*/  LDC R1, c[0x0][0x37c] ;  /* 0x0000df00ff017b82 */ /* 0x000fe20000000800 */
[----:B------:R-:W0:Y:S01]  /*0010*/  S2R R0, SR_TID.Z ;  /* 0x0000000000007919 */ /* 0x000e220000002300 */
[----:B------:R-:W1:Y:S01]  /*0020*/  LDCU.64 UR6, c[0x0][0x358] ;  /* 0x00006b00ff0677ac */ /* 0x000e620008000a00 */
[----:B------:R-:W-:Y:S01]  /*0030*/  BSSY.RECONVERGENT B0, `(.L_x_0) ;  /* 0x0000041000007945 */ /* 0x000fe20003800200 */
[----:B------:R-:W2:Y:S01]  /*0040*/  S2R R4, SR_TID.X ;  /* 0x0000000000047919 */ /* 0x000ea20000002100 */
[----:B------:R-:W3:Y:S01]  /*0050*/  S2R R5, SR_TID.Y ;  /* 0x0000000000057919 */ /* 0x000ee20000002200 */
[----:B------:R-:W4:Y:S01]  /*0060*/  S2R R7, SR_CTAID.X ;  /* 0x0000000000077919 */ /* 0x000f220000002500 */
[----:B------:R-:W1:Y:S01]  /*0070*/  S2R R6, SR_CTAID.Y ;  /* 0x0000000000067919 */ /* 0x000e620000002600 */
[----:B------:R-:W1:Y:S01]  /*0080*/  S2R R15, SR_CTAID.Z ;  /* 0x00000000000f7919 */ /* 0x000e620000002700 */
[----:B0-----:R-:W-:-:S13]  /*0090*/  ISETP.GT.U32.AND P0, PT, R0, 0x5, PT ;  /* 0x000000050000780c */ /* 0x001fda0003f04070 */
[----:B-1234-:R-:W-:Y:S05]  /*00a0*/  @P0 BRA `(.L_x_1) ;  /* 0x0000000000e40947 */ /* 0x01efea0003800000 */
[----:B------:R-:W0:Y:S01]  /*00b0*/  S2UR UR5, SR_CgaCtaId ;  /* 0x00000000000579c3 */ /* 0x000e220000008800 */
[----:B------:R-:W-:Y:S01]  /*00c0*/  UMOV UR4, 0x400 ;  /* 0x0000040000047882 */ /* 0x000fe20000000000 */
[----:B------:R-:W-:Y:S02]  /*00d0*/  LEA R10, R7, R4, 0x2 ;  /* 0x00000004070a7211 */ /* 0x000fe400078e10ff */
[----:B------:R-:W-:Y:S02]  /*00e0*/  MOV R11, R0 ;  /* 0x00000000000b7202 */ /* 0x000fe40000000f00 */
[----:B------:R-:W-:Y:S02]  /*00f0*/  IADD3 R9, PT, PT, R10, -0x1, RZ ;  /* 0xffffffff0a097810 */ /* 0x000fe40007ffe0ff */
[----:B------:R-:W1:Y:S08]  /*0100*/  LDC R14, c[0x0][0x360] ;  /* 0x0000d800ff0e7b82 */ /* 0x000e700000000800 */
[----:B------:R-:W2:Y:S08]  /*0110*/  LDC R13, c[0x0][0x364] ;  /* 0x0000d900ff0d7b82 */ /* 0x000eb00000000800 */
[----:B------:R-:W3:Y:S01]  /*0120*/  LDC R12, c[0x0][0x368] ;  /* 0x0000da00ff0c7b82 */ /* 0x000ee20000000800 */
[----:B0-----:R-:W-:-:S06]  /*0130*/  ULEA UR4, UR5, UR4, 0x18 ;  /* 0x0000000405047291 */ /* 0x001fcc000f8ec0ff */
[----:B------:R-:W-:-:S07]  /*0140*/  LEA R8, R4, UR4, 0x2 ;  /* 0x0000000404087c11 */ /* 0x000fce000f8e10ff */
.L_x_8:
[----:B------:R-:W-:Y:S01]  /*0150*/  ISETP.GT.U32.AND P0, PT, R5, 0x5, PT ;  /* 0x000000050500780c */ /* 0x000fe20003f04070 */
[----:B------:R-:W-:-:S12]  /*0160*/  BSSY.RECONVERGENT B1, `(.L_x_2) ;  /* 0x000002a000017945 */ /* 0x000fd80003800200 */
[----:B------:R-:W-:Y:S05]  /*0170*/  @P0 BRA `(.L_x_3) ;  /* 0x0000000000a00947 */ /* 0x000fea0003800000 */
[----:B------:R-:W0:Y:S01]  /*0180*/  LDC R16, c[0x0][0x390] ;  /* 0x0000e400ff107b82 */ /* 0x000e220000000800 */
[----:B------:R-:W-:Y:S01]  /*0190*/  LEA R2, R15, R11, 0x2 ;  /* 0x0000000b0f027211 */ /* 0x000fe200078e10ff */
[----:B------:R-:W-:-:S03]  /*01a0*/  IMAD R27, R11, 0x90, R8 ;  /* 0x000000900b1b7824 */ /* 0x000fc600078e0208 */
[C---:B------:R-:W-:Y:S02]  /*01b0*/  IADD3 R3, PT, PT, R2.reuse, -0x1, RZ ;  /* 0xffffffff02037810 */ /* 0x040fe40007ffe0ff */
[----:B0-----:R-:W-:-:S03]  /*01c0*/  ISETP.GT.AND P0, PT, R2, R16, PT ;  /* 0x000000100200720c */ /* 0x001fc60003f04270 */
[----:B------:R-:W-:Y:S01]  /*01d0*/  IMAD R25, R3, R16, -0x1 ;  /* 0xffffffff03197424 */ /* 0x000fe200078e0210 */
[----:B------:R-:W-:Y:S02]  /*01e0*/  MOV R16, R5 ;  /* 0x0000000500107202 */ /* 0x000fe40000000f00 */
[----:B------:R-:W-:-:S13]  /*01f0*/  ISETP.EQ.OR P0, PT, R2, RZ, P0 ;  /* 0x000000ff0200720c */ /* 0x000fda0000702670 */
.L_x_7:
[----:B------:R-:W-:Y:S01]  /*0200*/  ISETP.GT.U32.AND P1, PT, R4, 0x5, PT ;  /* 0x000000050400780c */ /* 0x000fe20003f24070 */
[----:B------:R-:W-:-:S12]  /*0210*/  BSSY.RECONVERGENT B2, `(.L_x_4) ;  /* 0x000001b000027945 */ /* 0x000fd80003800200 */
[----:B------:R-:W-:Y:S05]  /*0220*/  @P1 BRA `(.L_x_5) ;  /* 0x0000000000641947 */ /* 0x000fea0003800000 */
[----:B------:R-:W0:Y:S01]  /*0230*/  LDCU UR4, c[0x0][0x390] ;  /* 0x00007200ff0477ac */ /* 0x000e220008000800 */
[----:B------:R-:W-:Y:S01]  /*0240*/  LEA R2, R6, R16, 0x2 ;  /* 0x0000001006027211 */ /* 0x000fe200078e10ff */
[----:B------:R-:W-:Y:S01]  /*0250*/  IMAD R17, R16, 0x18, R27 ;  /* 0x0000001810117824 */ /* 0x000fe200078e021b */
[----:B------:R-:W-:Y:S02]  /*0260*/  MOV R21, R10 ;  /* 0x0000000a00157202 */ /* 0x000fe40000000f00 */
[----:B------:R-:W-:Y:S02]  /*0270*/  MOV R23, R4 ;  /* 0x0000000400177202 */ /* 0x000fe40000000f00 */
[----:B0-----:R-:W-:-:S04]  /*0280*/  ISETP.GT.AND P1, PT, R2, UR4, PT ;  /* 0x0000000402007c0c */ /* 0x001fc8000bf24270 */
[----:B------:R-:W-:Y:S02]  /*0290*/  ISETP.EQ.OR P1, PT, R2, RZ, P1 ;  /* 0x000000ff0200720c */ /* 0x000fe40000f22670 */
[----:B------:R-:W-:Y:S02]  /*02a0*/  IADD3 R2, PT, PT, R25, R2, RZ ;  /* 0x0000000219027210 */ /* 0x000fe40007ffe0ff */
[----:B------:R-:W-:-:S03]  /*02b0*/  PLOP3.LUT P1, PT, P0, P1, PT, 0xf8, 0x8f ;  /* 0x00000000008f781c */ /* 0x000fc60000723f70 */
[----:B------:R-:W-:-:S10]  /*02c0*/  IMAD R19, R2, UR4, R9 ;  /* 0x0000000402137c24 */ /* 0x000fd4000f8e0209 */
.L_x_6:
[----:B------:R-:W0:Y:S01]  /*02d0*/  LDCU UR4, c[0x0][0x390] ;  /* 0x00007200ff0477ac */ /* 0x000e220008000800 */
[----:B------:R-:W4:Y:S01]  /*02e0*/  LDC.64 R2, c[0x0][0x380] ;  /* 0x0000e000ff027b82 */ /* 0x000f220000000a00 */
[----:B0-----:R-:W-:-:S04]  /*02f0*/  ISETP.GT.AND P2, PT, R21, UR4, PT ;  /* 0x0000000415007c0c */ /* 0x001fc8000bf44270 */
[----:B------:R-:W-:Y:S01]  /*0300*/  ISETP.LT.OR P2, PT, R21, 0x1, P2 ;  /* 0x000000011500780c */ /* 0x000fe20001741670 */
[----:B----4-:R-:W-:-:S03]  /*0310*/  IMAD.WIDE R2, R19, 0x4, R2 ;  /* 0x0000000413027825 */ /* 0x010fc600078e0202 */
[----:B------:R-:W-:-:S13]  /*0320*/  PLOP3.LUT P2, PT, P1, P2, PT, 0xf8, 0x8f ;  /* 0x00000000008f781c */ /* 0x000fda0000f45f70 */
[----:B------:R-:W4:Y:S01]  /*0330*/  @!P2 LDG.E.CONSTANT R2, desc[UR6][R2.64] ;  /* 0x000000060202a981 */ /* 0x000f22000c1e9900 */
[C---:B-1----:R-:W-:Y:S02]  /*0340*/  IADD3 R23, PT, PT, R14.reuse, R23, RZ ;  /* 0x000000170e177210 */ /* 0x042fe40007ffe0ff */
[C---:B------:R-:W-:Y:S01]  /*0350*/  IADD3 R19, PT, PT, R14.reuse, R19, RZ ;  /* 0x000000130e137210 */ /* 0x040fe20007ffe0ff */
[----:B------:R-:W-:Y:S01]  /*0360*/  @P2 STS [R17], RZ ;  /* 0x000000ff11002388 */ /* 0x000fe20000000800 */
[----:B------:R-:W-:-:S03]  /*0370*/  IADD3 R21, PT, PT, R14, R21, RZ ;  /* 0x000000150e157210 */ /* 0x000fc60007ffe0ff */
[----:B----4-:R0:W-:Y:S01]  /*0380*/  @!P2 STS [R17], R2 ;  /* 0x000000021100a388 */ /* 0x0101e20000000800 */
[----:B------:R-:W-:Y:S02]  /*0390*/  ISETP.GE.U32.AND P2, PT, R23, 0x6, PT ;  /* 0x000000061700780c */ /* 0x000fe40003f46070 */
[----:B0-----:R-:W-:-:S11]  /*03a0*/  LEA R17, R14, R17, 0x2 ;  /* 0x000000110e117211 */ /* 0x001fd600078e10ff */
[----:B------:R-:W-:Y:S05]  /*03b0*/  @!P2 BRA `(.L_x_6) ;  /* 0xfffffffc00c4a947 */ /* 0x000fea000383ffff */
.L_x_5:
[----:B------:R-:W-:Y:S05]  /*03c0*/  BSYNC.RECONVERGENT B2 ;  /* 0x0000000000027941 */ /* 0x000fea0003800200 */
.L_x_4:
[----:B--2---:R-:W-:-:S04]  /*03d0*/  IADD3 R16, PT, PT, R13, R16, RZ ;  /* 0x000000100d107210 */ /* 0x004fc80007ffe0ff */
[----:B------:R-:W-:-:S13]  /*03e0*/  ISETP.GE.U32.AND P1, PT, R16, 0x6, PT ;  /* 0x000000061000780c */ /* 0x000fda0003f26070 */
[----:B------:R-:W-:Y:S05]  /*03f0*/  @!P1 BRA `(.L_x_7) ;  /* 0xfffffffc00809947 */ /* 0x000fea000383ffff */
.L_x_3:
[----:B------:R-:W-:Y:S05]  /*0400*/  BSYNC.RECONVERGENT B1 ;  /* 0x0000000000017941 */ /* 0x000fea0003800200 */
.L_x_2:
[----:B---3--:R-:W-:-:S04]  /*0410*/  IADD3 R11, PT, PT, R12, R11, RZ ;  /* 0x0000000b0c0b7210 */ /* 0x008fc80007ffe0ff */
[----:B------:R-:W-:-:S13]  /*0420*/  ISETP.GE.U32.AND P0, PT, R11, 0x6, PT ;  /* 0x000000060b00780c */ /* 0x000fda0003f06070 */
[----:B------:R-:W-:Y:S05]  /*0430*/  @!P0 BRA `(.L_x_8) ;  /* 0xfffffffc00448947 */ /* 0x000fea000383ffff */
.L_x_1:
[----:B------:R-:W-:Y:S05]  /*0440*/  BSYNC.RECONVERGENT B0 ;  /* 0x0000000000007941 */ /* 0x000fea0003800200 */
.L_x_0:
[----:B------:R-:W0:Y:S01]  /*0450*/  LDCU UR5, c[0x0][0x390] ;  /* 0x00007200ff0577ac */ /* 0x000e220008000800 */
[----:B------:R-:W-:Y:S02]  /*0460*/  LEA R3, R6, R5, 0x2 ;  /* 0x0000000506037211 */ /* 0x000fe400078e10ff */
[----:B------:R-:W-:Y:S02]  /*0470*/  LEA R2, R15, R0, 0x2 ;  /* 0x000000000f027211 */ /* 0x000fe400078e10ff */
[----:B------:R-:W-:-:S04]  /*0480*/  LEA R6, R7, R4, 0x2 ;  /* 0x0000000407067211 */ /* 0x000fc800078e10ff */
[----:B------:R-:W-:Y:S01]  /*0490*/  VIMNMX3 R7, R2, R3, R6, !PT ;  /* 0x000000030207720f */ /* 0x000fe20007800106 */
[----:B------:R-:W-:Y:S03]  /*04a0*/  BAR.SYNC.DEFER_BLOCKING 0x0 ;  /* 0x0000000000007b1d */ /* 0x000fe60000010000 */
[----:B0-----:R-:W-:-:S13]  /*04b0*/  ISETP.GE.AND P0, PT, R7, UR5, PT ;  /* 0x0000000507007c0c */ /* 0x001fda000bf06270 */
[----:B------:R-:W-:Y:S05]  /*04c0*/  @P0 EXIT ;  /* 0x000000000000094d */ /* 0x000fea0003800000 */
[----:B------:R-:W0:Y:S01]  /*04d0*/  S2R R8, SR_CgaCtaId ;  /* 0x0000000000087919 */ /* 0x000e220000008800 */
[----:B------:R-:W-:Y:S01]  /*04e0*/  MOV R7, 0x400 ;  /* 0x0000040000077802 */ /* 0x000fe20000000f00 */
[----:B------:R-:W3:Y:S01]  /*04f0*/  LDCU UR4, c[0x3][0x24] ;  /* 0x00c00480ff0477ac */ /* 0x000ee20008000800 */
[----:B------:R-:W-:Y:S01]  /*0500*/  IMAD R3, R2, UR5, R3 ;  /* 0x0000000502037c24 */ /* 0x000fe2000f8e0203 */
[----:B------:R-:W4:Y:S03]  /*0510*/  LDCU.64 UR8, c[0x3][0x28] ;  /* 0x00c00500ff0877ac */ /* 0x000f260008000a00 */
[----:B------:R-:W-:Y:S01]  /*0520*/  IMAD R3, R3, UR5, R6 ;  /* 0x0000000503037c24 */ /* 0x000fe2000f8e0206 */
[----:B------:R-:W5:Y:S01]  /*0530*/  LDCU.128 UR12, c[0x3][0x30] ;  /* 0x00c00600ff0c77ac */ /* 0x000f620008000c00 */
[----:B0-----:R-:W-:-:S05]  /*0540*/  LEA R7, R8, R7, 0x18 ;  /* 0x0000000708077211 */ /* 0x001fca00078ec0ff */
[----:B------:R-:W-:-:S04]  /*0550*/  IMAD R0, R0, 0x90, R7 ;  /* 0x0000009000007824 */ /* 0x000fc800078e0207 */
[----:B------:R-:W-:-:S05]  /*0560*/  IMAD R5, R5, 0x18, R0 ;  /* 0x0000001805057824 */ /* 0x000fca00078e0200 */
[----:B------:R-:W-:-:S05]  /*0570*/  LEA R4, R4, R5, 0x2 ;  /* 0x0000000504047211 */ /* 0x000fca00078e10ff */
[----:B------:R-:W3:Y:S04]  /*0580*/  LDS R0, [R4] ;  /* 0x0000000004007984 */ /* 0x000ee80000000800 */
[----:B------:R-:W4:Y:S04]  /*0590*/  LDS R10, [R4+0x4] ;  /* 0x00000400040a7984 */ /* 0x000f280000000800 */
[----:B------:R-:W0:Y:S04]  /*05a0*/  LDS R9, [R4+0x8] ;  /* 0x0000080004097984 */ /* 0x000e280000000800 */
[----:B------:R-:W5:Y:S04]  /*05b0*/  LDS R11, [R4+0x18] ;  /* 0x00001800040b7984 */ /* 0x000f680000000800 */
[----:B------:R-:W5:Y:S04]  /*05c0*/  LDS R12, [R4+0x1c] ;  /* 0x00001c00040c7984 */ /* 0x000f680000000800 */
[----:B--2---:R-:W2:Y:S04]  /*05d0*/  LDS R13, [R4+0x20] ;  /* 0x00002000040d7984 */ /* 0x004ea80000000800 */
[----:B-1----:R-:W1:Y:S04]  /*05e0*/  LDS R14, [R4+0x30] ;  /* 0x00003000040e7984 */ /* 0x002e680000000800 */
[----:B------:R-:W1:Y:S04]  /*05f0*/  LDS R15, [R4+0x34] ;  /* 0x00003400040f7984 */ /* 0x000e680000000800 */
[----:B------:R-:W1:Y:S04]  /*0600*/  LDS R8, [R4+0x38] ;  /* 0x0000380004087984 */ /* 0x000e680000000800 */
[----:B------:R-:W1:Y:S01]  /*0610*/  LDS R5, [R4+0x90] ;  /* 0x0000900004057984 */ /* 0x000e620000000800 */
[----:B---3--:R-:W-:-:S03]  /*0620*/  FFMA R7, R0, UR4, RZ ;  /* 0x0000000400077c23 */ /* 0x008fc600080000ff */
[----:B------:R-:W-:Y:S01]  /*0630*/  LDS R17, [R4+0x140] ;  /* 0x0001400004117984 */ /* 0x000fe20000000800 */
[----:B----4-:R-:W-:-:S03]  /*0640*/  FFMA R10, R10, UR8, R7 ;  /* 0x000000080a0a7c23 */ /* 0x010fc60008000007 */
[----:B------:R-:W3:Y:S01]  /*0650*/  LDS R0, [R4+0x94] ;  /* 0x0000940004007984 */ /* 0x000ee20000000800 */
[----:B0-----:R-:W-:-:S03]  /*0660*/  FFMA R10, R9, UR9, R10 ;  /* 0x00000009090a7c23 */ /* 0x001fc6000800000a */
[----:B------:R-:W0:Y:S01]  /*0670*/  LDS R7, [R4+0x98] ;  /* 0x0000980004077984 */ /* 0x000e220000000800 */
[----:B------:R-:W4:Y:S01]  /*0680*/  LDCU.128 UR8, c[0x3][0x40] ;  /* 0x00c00800ff0877ac */ /* 0x000f220008000c00 */
[----:B-----5:R-:W-:Y:S02]  /*0690*/  FFMA R11, R11, UR12, R10 ;  /* 0x0000000c0b0b7c23 */ /* 0x020fe4000800000a */
[----:B------:R-:W5:Y:S02]  /*06a0*/  LDS R9, [R4+0xa8] ;  /* 0x0000a80004097984 */ /* 0x000f640000000800 */
[----:B------:R-:W-:Y:S02]  /*06b0*/  FFMA R12, R12, UR13, R11 ;  /* 0x0000000d0c0c7c23 */ /* 0x000fe4000800000b */
[----:B------:R-:W5:Y:S02]  /*06c0*/  LDS R10, [R4+0xac] ;  /* 0x0000ac00040a7984 */ /* 0x000f640000000800 */
[----:B--2---:R-:W-:-:S02]  /*06d0*/  FFMA R13, R13, UR14, R12 ;  /* 0x0000000e0d0d7c23 */ /* 0x004fc4000800000c */
[----:B------:R-:W2:Y:S02]  /*06e0*/  LDS R11, [R4+0xb0] ;  /* 0x0000b000040b7984 */ /* 0x000ea40000000800 */
[----:B-1----:R-:W-:Y:S02]  /*06f0*/  FFMA R14, R14, UR15, R13 ;  /* 0x0000000f0e0e7c23 */ /* 0x002fe4000800000d */
[----:B------:R-:W1:Y:S01]  /*0700*/  LDS R12, [R4+0xc0] ;  /* 0x0000c000040c7984 */ /* 0x000e620000000800 */
[----:B------:R-:W0:Y:S01]  /*0710*/  LDCU.128 UR12, c[0x3][0x50] ;  /* 0x00c00a00ff0c77ac */ /* 0x000e220008000c00 */
[----:B----4-:R-:W-:Y:S02]  /*0720*/  FFMA R15, R15, UR8, R14 ;  /* 0x000000080f0f7c23 */ /* 0x010fe4000800000e */
[----:B------:R-:W4:Y:S02]  /*0730*/  LDS R13, [R4+0xc4] ;  /* 0x0000c400040d7984 */ /* 0x000f240000000800 */
[----:B------:R-:W-:-:S02]  /*0740*/  FFMA R16, R8, UR9, R15 ;  /* 0x0000000908107c23 */ /* 0x000fc4000800000f */
[----:B------:R-:W4:Y:S02]  /*0750*/  LDS R14, [R4+0xc8] ;  /* 0x0000c800040e7984 */ /* 0x000f240000000800 */
[----:B------:R-:W-:Y:S02]  /*0760*/  FFMA R5, R5, UR10, R16 ;  /* 0x0000000a05057c23 */ /* 0x000fe40008000010 */
[----:B------:R-:W4:Y:S04]  /*0770*/  LDS R8, [R4+0x120] ;  /* 0x0001200004087984 */ /* 0x000f280000000800 */
[----:B------:R-:W4:Y:S01]  /*0780*/  LDS R15, [R4+0x124] ;  /* 0x00012400040f7984 */ /* 0x000f220000000800 */
[----:B---3--:R-:W-:Y:S01]  /*0790*/  FFMA R16, R0, UR11, R5 ;  /* 0x0000000b00107c23 */ /* 0x008fe20008000005 */
[----:B------:R-:W1:Y:S02]  /*07a0*/  LDCU.128 UR8, c[0x3][0x60] ;  /* 0x00c00c00ff0877ac */ /* 0x000e640008000c00 */
[----:B------:R-:W3:Y:S01]  /*07b0*/  LDS R0, [R4+0x128] ;  /* 0x0001280004007984 */ /* 0x000ee20000000800 */
[----:B0-----:R-:W-:-:S03]  /*07c0*/  FFMA R16, R7, UR12, R16 ;  /* 0x0000000c07107c23 */ /* 0x001fc60008000010 */
[----:B------:R-:W0:Y:S01]  /*07d0*/  LDS R5, [R4+0x138] ;  /* 0x0001380004057984 */ /* 0x000e220000000800 */
[----:B-----5:R-:W-:-:S03]  /*07e0*/  FFMA R9, R9, UR13, R16 ;  /* 0x0000000d09097c23 */ /* 0x020fc60008000010 */
[----:B------:R-:W5:Y:S01]  /*07f0*/  LDS R7, [R4+0x13c] ;  /* 0x00013c0004077984 */ /* 0x000f620000000800 */
[----:B------:R-:W-:-:S03]  /*0800*/  FFMA R10, R10, UR14, R9 ;  /* 0x0000000e0a0a7c23 */ /* 0x000fc60008000009 */
[----:B------:R-:W5:Y:S01]  /*0810*/  LDS R19, [R4+0x150] ;  /* 0x0001500004137984 */ /* 0x000f620000000800 */
[----:B--2---:R-:W-:Y:S01]  /*0820*/  FFMA R11, R11, UR15, R10 ;  /* 0x0000000f0b0b7c23 */ /* 0x004fe2000800000a */
[----:B------:R-:W2:Y:S02]  /*0830*/  LDCU.128 UR12, c[0x3][0x70] ;  /* 0x00c00e00ff0c77ac */ /* 0x000ea40008000c00 */
[----:B------:R-:W-:Y:S01]  /*0840*/  LDS R21, [R4+0x158] ;  /* 0x0001580004157984 */ /* 0x000fe20000000800 */
[----:B-1----:R-:W-:-:S03]  /*0850*/  FFMA R12, R12, UR8, R11 ;  /* 0x000000080c0c7c23 */ /* 0x002fc6000800000b */
[----:B------:R-:W1:Y:S01]  /*0860*/  LDS R11, [R4+0x154] ;  /* 0x00015400040b7984 */ /* 0x000e620000000800 */
[----:B----4-:R-:W-:-:S04]  /*0870*/  FFMA R13, R13, UR9, R12 ;  /* 0x000000090d0d7c23 */ /* 0x010fc8000800000c */
[----:B------:R-:W-:-:S04]  /*0880*/  FFMA R13, R14, UR10, R13 ;  /* 0x0000000a0e0d7c23 */ /* 0x000fc8000800000d */
[----:B------:R-:W-:Y:S01]  /*0890*/  FFMA R8, R8, UR11, R13 ;  /* 0x0000000b08087c23 */ /* 0x000fe2000800000d */
[----:B------:R-:W4:Y:S03]  /*08a0*/  LDCU.128 UR8, c[0x3][0x80] ;  /* 0x00c01000ff0877ac */ /* 0x000f260008000c00 */
[----:B--2---:R-:W-:Y:S02]  /*08b0*/  FFMA R15, R15, UR12, R8 ;  /* 0x0000000c0f0f7c23 */ /* 0x004fe40008000008 */
[----:B------:R-:W2:Y:S02]  /*08c0*/  LDC.64 R8, c[0x0][0x388] ;  /* 0x0000e200ff087b82 */ /* 0x000ea40000000a00 */
[----:B---3--:R-:W-:-:S04]  /*08d0*/  FFMA R0, R0, UR13, R15 ;  /* 0x0000000d00007c23 */ /* 0x008fc8000800000f */
[----:B0-----:R-:W-:-:S04]  /*08e0*/  FFMA R0, R5, UR14, R0 ;  /* 0x0000000e05007c23 */ /* 0x001fc80008000000 */
[----:B-----5:R-:W-:-:S04]  /*08f0*/  FFMA R0, R7, UR15, R0 ;  /* 0x0000000f07007c23 */ /* 0x020fc80008000000 */
[----:B----4-:R-:W-:-:S04]  /*0900*/  FFMA R0, R17, UR8, R0 ;  /* 0x0000000811007c23 */ /* 0x010fc80008000000 */
[----:B------:R-:W-:-:S04]  /*0910*/  FFMA R0, R19, UR9, R0 ;  /* 0x0000000913007c23 */ /* 0x000fc80008000000 */
[----:B-1----:R-:W-:Y:S01]  /*0920*/  FFMA R0, R11, UR10, R0 ;  /* 0x0000000a0b007c23 */ /* 0x002fe20008000000 */
[----:B--2---:R-:W-:-:S04]  /*0930*/  IMAD.WIDE R8, R3, 0x4, R8 ;  /* 0x0000000403087825 */ /* 0x004fc800078e0208 */
[----:B------:R-:W-:-:S05]  /*0940*/  FFMA R21, R21, UR11, R0 ;  /* 0x0000000b15157c23 */ /* 0x000fca0008000000 */
[----:B------:R-:W-:Y:S01]  /*0950*/  STG.E desc[UR6][R8.64], R21 ;  /* 0x0000001508007986 */ /* 0x000fe2000c101906 */
[----:B------:R-:W-:Y:S05]  /*0960*/  EXIT ;  /* 0x000000000000794d */ /* 0x000fea0003800000 */
.L_x_9:
[----:B------:R-:W-:-:S00]  /*0970*/  BRA `(.L_x_9) ;  /* 0xfffffffc00fc7947 */ /* 0x000fc0000383ffff */
[----:B------:R-:W-:-:S00]  /*0980*/  NOP ;  /* 0x0000000000007918 */ /* 0x000fc00000000000 */
[----:B------:R-:W-:-:S00]  /*0990*/  NOP ;  /* 0x0000000000007918 */ /* 0x000fc00000000000 */
[----:B------:R-:W-:-:S00]  /*09a0*/  NOP ;  /* 0x0000000000007918 */ /* 0x000fc00000000000 */
[----:B------:R-:W-:-:S00]  /*09b0*/  NOP ;  /* 0x0000000000007918 */ /* 0x000fc00000000000 */
[----:B------:R-:W-:-:S00]  /*09c0*/  NOP ;  /* 0x0000000000007918 */ /* 0x000fc00000000000 */
[----:B------:R-:W-:-:S00]  /*09d0*/  NOP ;  /* 0x0000000000007918 */ /* 0x000fc00000000000 */
[----:B------:R-:W-:-:S00]  /*09e0*/  NOP ;  /* 0x0000000000007918 */ /* 0x000fc00000000000 */
[----:B------:R-:W-:-:S00]  /*09f0*/  NOP ;  /* 0x0000000000007918 */ /* 0x000fc00000000000 */
.L_x_19:


//--------------------- .text._Z12kernel2D_optPKfPfi --------------------------
	.section	.text._Z12kernel2D_optPKfPfi,"ax",@progbits
	.align	128
        .global         _Z12kernel2D_optPKfPfi
        .type           _Z12kernel2D_optPKfPfi,@function
        .size           _Z12kernel2D_optPKfPfi,(.L_x_20 - _Z12kernel2D_optPKfPfi)
        .other          _Z12kernel2D_optPKfPfi,@"STO_CUDA_ENTRY STV_DEFAULT"
_Z12kernel2D_optPKfPfi:
.text._Z12kernel2D_optPKfPfi:
[----:B------:R-:W-:Y:S01]  /*0000*/  LDC R1, c[0x0][0x37c] ;  /* 0x0000df00ff017b82 */ /* 0x000fe20000000800 */
[----:B------:R-:W0:Y:S01]  /*0010*/  S2R R14, SR_TID.Y ;  /* 0x00000000000e7919 */ /* 0x000e220000002200 */
[----:B------:R-:W1:Y:S01]  /*0020*/  LDCU.64 UR6, c[0x0][0x358] ;  /* 0x00006b00ff0677ac */ /* 0x000e620008000a00 */
[----:B------:R-:W-:Y:S01]  /*0030*/  BSSY.RECONVERGENT B0, `(.L_x_10) ;  /* 0x000002d000007945 */ /* 0x000fe20003800200 */
[----:B------:R-:W2:Y:S01]  /*0040*/  S2R R13, SR_TID.X ;  /* 0x00000000000d7919 */ /* 0x000ea20000002100 */
[----:B------:R-:W3:Y:S01]  /*0050*/  LDCU UR8, c[0x0][0x390] ;  /* 0x00007200ff0877ac */ /* 0x000ee20008000800 */
[----:B------:R-:W4:Y:S01]  /*0060*/  S2R R15, SR_CTAID.Y ;  /* 0x00000000000f7919 */ /* 0x000f220000002600 */
[----:B------:R-:W1:Y:S01]  /*0070*/  S2R R16, SR_CTAID.X ;  /* 0x0000000000107919 */ /* 0x000e620000002500 */
[----:B0-----:R-:W-:-:S13]  /*0080*/  ISETP.GT.U32.AND P0, PT, R14, 0x5, PT ;  /* 0x000000050e00780c */ /* 0x001fda0003f04070 */
[----:B-1234-:R-:W-:Y:S05]  /*0090*/  @P0 BRA `(.L_x_11) ;  /* 0x0000000000980947 */ /* 0x01efea0003800000 */
[----:B------:R-:W0:Y:S01]  /*00a0*/  S2UR UR5, SR_CgaCtaId ;  /* 0x00000000000579c3 */ /* 0x000e220000008800 */
[----:B------:R-:W-:Y:S01]  /*00b0*/  UMOV UR4, 0x400 ;  /* 0x0000040000047882 */ /* 0x000fe20000000000 */
[----:B------:R-:W-:Y:S01]  /*00c0*/  LEA R6, R16, R13, 0x2 ;  /* 0x0000000d10067211 */ /* 0x000fe200078e10ff */
[----:B------:R-:W-:-:S03]  /*00d0*/  IMAD.MOV.U32 R5, RZ, RZ, R14 ;  /* 0x000000ffff057224 */ /* 0x000fc600078e000e */
[----:B------:R-:W-:Y:S01]  /*00e0*/  IADD3 R7, PT, PT, R6, -0x1, RZ ;  /* 0xffffffff06077810 */ /* 0x000fe20007ffe0ff */
[----:B0-----:R-:W-:-:S06]  /*00f0*/  ULEA UR4, UR5, UR4, 0x18 ;  /* 0x0000000405047291 */ /* 0x001fcc000f8ec0ff */
[----:B------:R-:W-:-:S07]  /*0100*/  LEA R0, R13, UR4, 0x2 ;  /* 0x000000040d007c11 */ /* 0x000fce000f8e10ff */
.L_x_15:
[----:B------:R-:W-:Y:S01]  /*0110*/  ISETP.GT.U32.AND P0, PT, R13, 0x5, PT ;  /* 0x000000050d00780c */ /* 0x000fe20003f04070 */
[----:B------:R-:W-:Y:S01]  /*0120*/  BSSY.RECONVERGENT B1, `(.L_x_12) ;  /* 0x000001b000017945 */ /* 0x000fe20003800200 */
[C---:B------:R-:W-:Y:S01]  /*0130*/  ISETP.GE.U32.AND P1, PT, R5.reuse, 0x2, PT ;  /* 0x000000020500780c */ /* 0x040fe20003f26070 */
[----:B------:R-:W-:-:S10]  /*0140*/  VIADD R12, R5, 0x4 ;  /* 0x00000004050c7836 */ /* 0x000fd40000000000 */
[----:B------:R-:W-:Y:S05]  /*0150*/  @P0 BRA `(.L_x_13) ;  /* 0x00000000005c0947 */ /* 0x000fea0003800000 */
[----:B------:R-:W0:Y:S01]  /*0160*/  LDCU UR4, c[0x0][0x390] ;  /* 0x00007200ff0477ac */ /* 0x000e220008000800 */
[----:B------:R-:W1:Y:S01]  /*0170*/  LDC.64 R2, c[0x0][0x380] ;  /* 0x0000e000ff027b82 */ /* 0x000e620000000a00 */
[----:B------:R-:W-:Y:S01]  /*0180*/  LEA R4, R15, R5, 0x2 ;  /* 0x000000050f047211 */ /* 0x000fe200078e10ff */
[----:B------:R-:W-:Y:S01]  /*0190*/  IMAD R8, R5, 0x18, R0 ;  /* 0x0000001805087824 */ /* 0x000fe200078e0200 */
[----:B------:R-:W-:Y:S01]  /*01a0*/  MOV R10, R6 ;  /* 0x00000006000a7202 */ /* 0x000fe20000000f00 */
[----:B------:R-:W-:Y:S01]  /*01b0*/  IMAD.MOV.U32 R11, RZ, RZ, R13 ;  /* 0x000000ffff0b7224 */ /* 0x000fe200078e000d */
[----:B0-----:R-:W-:-:S04]  /*01c0*/  ISETP.GT.AND P0, PT, R4, UR4, PT ;  /* 0x0000000404007c0c */ /* 0x001fc8000bf04270 */
[C---:B------:R-:W-:Y:S01]  /*01d0*/  ISETP.EQ.OR P0, PT, R4.reuse, RZ, P0 ;  /* 0x000000ff0400720c */ /* 0x040fe20000702670 */
[----:B------:R-:W-:-:S04]  /*01e0*/  VIADD R4, R4, 0xffffffff ;  /* 0xffffffff04047836 */ /* 0x000fc80000000000 */
[----:B------:R-:W-:-:S08]  /*01f0*/  IMAD R9, R4, UR4, R7 ;  /* 0x0000000404097c24 */ /* 0x000fd0000f8e0207 */
.L_x_14:
[----:B------:R-:W-:Y:S01]  /*0200*/  ISETP.GT.AND P2, PT, R10, UR8, PT ;  /* 0x000000080a007c0c */ /* 0x000fe2000bf44270 */
[----:B-1----:R-:W-:-:S03]  /*0210*/  IMAD.WIDE R4, R9, 0x4, R2 ;  /* 0x0000000409047825 */ /* 0x002fc600078e0202 */
[----:B------:R-:W-:-:S04]  /*0220*/  ISETP.LT.OR P2, PT, R10, 0x1, P2 ;  /* 0x000000010a00780c */ /* 0x000fc80001741670 */
[----:B------:R-:W-:-:S13]  /*0230*/  PLOP3.LUT P2, PT, P0, P2, PT, 0xf8, 0x8f ;  /* 0x00000000008f781c */ /* 0x000fda0000745f70 */
[----:B------:R-:W2:Y:S01]  /*0240*/  @!P2 LDG.E.CONSTANT R5, desc[UR6][R4.64] ;  /* 0x000000060405a981 */ /* 0x000ea2000c1e9900 */
[----:B------:R-:W-:Y:S02]  /*0250*/  IADD3 R9, PT, PT, R9, 0x4, RZ ;  /* 0x0000000409097810 */ /* 0x000fe40007ffe0ff */
[----:B------:R-:W-:Y:S01]  /*0260*/  IADD3 R10, PT, PT, R10, 0x4, RZ ;  /* 0x000000040a0a7810 */ /* 0x000fe20007ffe0ff */
[----:B------:R-:W-:Y:S04]  /*0270*/  @P2 STS [R8], RZ ;  /* 0x000000ff08002388 */ /* 0x000fe80000000800 */
[----:B--2---:R0:W-:Y:S01]  /*0280*/  @!P2 STS [R8], R5 ;  /* 0x000000050800a388 */ /* 0x0041e20000000800 */
[C---:B------:R-:W-:Y:S01]  /*0290*/  ISETP.GE.U32.AND P2, PT, R11.reuse, 0x2, PT ;  /* 0x000000020b00780c */ /* 0x040fe20003f46070 */
[----:B------:R-:W-:-:S02]  /*02a0*/  VIADD R11, R11, 0x4 ;  /* 0x000000040b0b7836 */ /* 0x000fc40000000000 */
[----:B0-----:R-:W-:-:S10]  /*02b0*/  VIADD R8, R8, 0x10 ;  /* 0x0000001008087836 */ /* 0x001fd40000000000 */
[----:B------:R-:W-:Y:S05]  /*02c0*/  @!P2 BRA `(.L_x_14) ;  /* 0xfffffffc00cca947 */ /* 0x000fea000383ffff */
.L_x_13:
[----:B------:R-:W-:Y:S05]  /*02d0*/  BSYNC.RECONVERGENT B1 ;  /* 0x0000000000017941 */ /* 0x000fea0003800200 */
.L_x_12:
[----:B------:R-:W-:Y:S01]  /*02e0*/  MOV R5, R12 ;  /* 0x0000000c00057202 */ /* 0x000fe20000000f00 */
[----:B------:R-:W-:Y:S06]  /*02f0*/  @!P1 BRA `(.L_x_15) ;  /* 0xfffffffc00849947 */ /* 0x000fec000383ffff */
.L_x_11:
[----:B------:R-:W-:Y:S05]  /*0300*/  BSYNC.RECONVERGENT B0 ;  /* 0x0000000000007941 */ /* 0x000fea0003800200 */
.L_x_10:
[----:B------:R-:W0:Y:S01]  /*0310*/  LDCU UR5, c[0x0][0x390] ;  /* 0x00007200ff0577ac */ /* 0x000e220008000800 */
[----:B------:R-:W-:Y:S01]  /*0320*/  IMAD R4, R15, 0x4, R14 ;  /* 0x000000040f047824 */ /* 0x000fe200078e020e */
[----:B------:R-:W-:-:S04]  /*0330*/  LEA R21, R16, R13, 0x2 ;  /* 0x0000000d10157211 */ /* 0x000fc800078e10ff */
[----:B------:R-:W-:Y:S01]  /*0340*/  VIMNMX R0, PT, PT, R21, R4, !PT ;  /* 0x0000000415007248 */ /* 0x000fe20007fe0100 */
[----:B------:R-:W-:Y:S03]  /*0350*/  BAR.SYNC.DEFER_BLOCKING 0x0 ;  /* 0x0000000000007b1d */ /* 0x000fe60000010000 */
[----:B0-----:R-:W-:-:S13]  /*0360*/  ISETP.GE.AND P0, PT, R0, UR5, PT ;  /* 0x0000000500007c0c */ /* 0x001fda000bf06270 */
[----:B------:R-:W-:Y:S05]  /*0370*/  @P0 EXIT ;  /* 0x000000000000094d */ /* 0x000fea0003800000 */
[----:B------:R-:W0:Y:S01]  /*0380*/  S2R R3, SR_CgaCtaId ;  /* 0x0000000000037919 */ /* 0x000e220000008800 */
[----:B------:R-:W-:Y:S01]  /*0390*/  MOV R0, 0x400 ;  /* 0x0000040000007802 */ /* 0x000fe20000000f00 */
[----:B------:R-:W1:Y:S01]  /*03a0*/  LDCU.128 UR8, c[0x3][URZ] ;  /* 0x00c00000ff0877ac */ /* 0x000e620008000c00 */
[----:B------:R-:W2:Y:S01]  /*03b0*/  LDCU.128 UR12, c[0x3][0x10] ;  /* 0x00c00200ff0c77ac */ /* 0x000ea20008000c00 */
[----:B------:R-:W3:Y:S01]  /*03c0*/  LDCU UR4, c[0x3][0x20] ;  /* 0x00c00400ff0477ac */ /* 0x000ee20008000800 */
[----:B0-----:R-:W-:-:S05]  /*03d0*/  LEA R3, R3, R0, 0x18 ;  /* 0x0000000003037211 */ /* 0x001fca00078ec0ff */
[----:B------:R-:W-:-:S05]  /*03e0*/  IMAD R0, R14, 0x18, R3 ;  /* 0x000000180e007824 */ /* 0x000fca00078e0203 */
[----:B------:R-:W-:-:S05]  /*03f0*/  LEA R5, R13, R0, 0x2 ;  /* 0x000000000d057211 */ /* 0x000fca00078e10ff */
[----:B------:R-:W1:Y:S04]  /*0400*/  LDS R0, [R5] ;  /* 0x0000000005007984 */ /* 0x000e680000000800 */
[----:B------:R-:W0:Y:S04]  /*0410*/  LDS R3, [R5+0x4] ;  /* 0x0000040005037984 */ /* 0x000e280000000800 */
[----:B------:R-:W4:Y:S04]  /*0420*/  LDS R7, [R5+0x8] ;  /* 0x0000080005077984 */ /* 0x000f280000000800 */
[----:B------:R-:W5:Y:S04]  /*0430*/  LDS R9, [R5+0x18] ;  /* 0x0000180005097984 */ /* 0x000f680000000800 */
[----:B------:R-:W2:Y:S04]  /*0440*/  LDS R11, [R5+0x1c] ;  /* 0x00001c00050b7984 */ /* 0x000ea80000000800 */
[----:B------:R-:W3:Y:S04]  /*0450*/  LDS R13, [R5+0x20] ;  /* 0x00002000050d7984 */ /* 0x000ee80000000800 */
[----:B------:R-:W3:Y:S04]  /*0460*/  LDS R15, [R5+0x30] ;  /* 0x00003000050f7984 */ /* 0x000ee80000000800 */
[----:B------:R-:W3:Y:S04]  /*0470*/  LDS R17, [R5+0x34] ;  /* 0x0000340005117984 */ /* 0x000ee80000000800 */
[----:B------:R1:W3:Y:S02]  /*0480*/  LDS R19, [R5+0x38] ;  /* 0x0000380005137984 */ /* 0x0002e40000000800 */
[----:B-1----:R-:W-:Y:S01]  /*0490*/  FFMA R0, R0, UR8, RZ ;  /* 0x0000000800007c23 */ /* 0x002fe200080000ff */
[----:B------:R-:W-:-:S03]  /*04a0*/  IMAD R5, R4, UR5, R21 ;  /* 0x0000000504057c24 */ /* 0x000fc6000f8e0215 */
[----:B0-----:R-:W-:Y:S02]  /*04b0*/  FFMA R0, R3, UR9, R0 ;  /* 0x0000000903007c23 */ /* 0x001fe40008000000 */
[----:B------:R-:W0:Y:S02]  /*04c0*/  LDC.64 R2, c[0x0][0x388] ;  /* 0x0000e200ff027b82 */ /* 0x000e240000000a00 */
[----:B----4-:R-:W-:-:S04]  /*04d0*/  FFMA R0, R7, UR10, R0 ;  /* 0x0000000a07007c23 */ /* 0x010fc80008000000 */
[----:B-----5:R-:W-:-:S04]  /*04e0*/  FFMA R0, R9, UR11, R0 ;  /* 0x0000000b09007c23 */ /* 0x020fc80008000000 */
[----:B--2---:R-:W-:-:S04]  /*04f0*/  FFMA R0, R11, UR12, R0 ;  /* 0x0000000c0b007c23 */ /* 0x004fc80008000000 */
[----:B---3--:R-:W-:-:S04]  /*0500*/  FFMA R0, R13, UR13, R0 ;  /* 0x0000000d0d007c23 */ /* 0x008fc80008000000 */
[----:B------:R-:W-:-:S04]  /*0510*/  FFMA R0, R15, UR14, R0 ;  /* 0x0000000e0f007c23 */ /* 0x000fc80008000000 */
[----:B------:R-:W-:Y:S01]  /*0520*/  FFMA R0, R17, UR15, R0 ;  /* 0x0000000f11007c23 */ /* 0x000fe20008000000 */
[----:B0-----:R-:W-:-:S04]  /*0530*/  IMAD.WIDE R2, R5, 0x4, R2 ;  /* 0x0000000405027825 */ /* 0x001fc800078e0202 */
[----:B------:R-:W-:-:S05]  /*0540*/  FFMA R19, R19, UR4, R0 ;  /* 0x0000000413137c23 */ /* 0x000fca0008000000 */
[----:B------:R-:W-:Y:S01]  /*0550*/  STG.E desc[UR6][R2.64], R19 ;  /* 0x0000001302007986 */ /* 0x000fe2000c101906 */
[----:B------:R-:W-:Y:S05]  /*0560*/  EXIT ;  /* 0x000000000000794d */ /* 0x000fea0003800000 */
.L_x_16:
        /* <DEDUP_REMOVED lines=9> */
.L_x_20:


//--------------------- .text._Z14kernel3D_basicPKfPfS0_i --------------------------
	.section	.text._Z14kernel3D_basicPKfPfS0_i,"ax",@progbits
	.align	128
        .global         _Z14kernel3D_basicPKfPfS0_i
        .type           _Z14kernel3D_basicPKfPfS0_i,@function
        .size           _Z14kernel3D_basicPKfPfS0_i,(.L_x_21 - _Z14kernel3D_basicPKfPfS0_i)
        .other          _Z14kernel3D_basicPKfPfS0_i,@"STO_CUDA_ENTRY STV_DEFAULT"
_Z14kernel3D_basicPKfPfS0_i:
.text._Z14kernel3D_basicPKfPfS0_i:
[----:B------:R-:W-:Y:S01]  /*0000*/  LDC R1, c[0x0][0x37c] ;  /* 0x0000df00ff017b82 */ /* 0x000fe20000000800 */
[----:B------:R-:W0:Y:S07]  /*0010*/  S2R R3, SR_TID.X ;  /* 0x0000000000037919 */ /* 0x000e2e0000002100 */
[----:B------:R-:W0:Y:S01]  /*0020*/  LDC R12, c[0x0][0x360] ;  /* 0x0000d800ff0c7b82 */ /* 0x000e220000000800 */
[----:B------:R-:W1:Y:S01]  /*0030*/  S2R R0, SR_TID.Y ;  /* 0x0000000000007919 */ /* 0x000e620000002200 */
[----:B------:R-:W2:Y:S06]  /*0040*/  S2R R2, SR_TID.Z ;  /* 0x0000000000027919 */ /* 0x000eac0000002300 */
[----:B------:R-:W1:Y:S08]  /*0050*/  LDC R15, c[0x0][0x364] ;  /* 0x0000d900ff0f7b82 */ /* 0x000e700000000800 */
[----:B------:R-:W0:Y:S08]  /*0060*/  S2UR UR4, SR_CTAID.X ;  /* 0x00000000000479c3 */ /* 0x000e300000002500 */
[----:B------:R-:W1:Y:S08]  /*0070*/  S2UR UR5, SR_CTAID.Y ;  /* 0x00000000000579c3 */ /* 0x000e700000002600 */
[----:B------:R-:W2:Y:S08]  /*0080*/  S2UR UR6, SR_CTAID.Z ;  /* 0x00000000000679c3 */ /* 0x000eb00000002700 */
[----:B------:R-:W2:Y:S01]  /*0090*/  LDC R11, c[0x0][0x368] ;  /* 0x0000da00ff0b7b82 */ /* 0x000ea20000000800 */
[----:B0-----:R-:W-:-:S07]  /*00a0*/  IMAD R12, R12, UR4, R3 ;  /* 0x000000040c0c7c24 */ /* 0x001fce000f8e0203 */
[----:B------:R-:W0:Y:S01]  /*00b0*/  LDC R10, c[0x0][0x398] ;  /* 0x0000e600ff0a7b82 */ /* 0x000e220000000800 */
[----:B-1----:R-:W-:Y:S02]  /*00c0*/  IMAD R15, R15, UR5, R0 ;  /* 0x000000050f0f7c24 */ /* 0x002fe4000f8e0200 */
[----:B--2---:R-:W-:-:S05]  /*00d0*/  IMAD R11, R11, UR6, R2 ;  /* 0x000000060b0b7c24 */ /* 0x004fca000f8e0202 */
[----:B------:R-:W-:-:S04]  /*00e0*/  VIMNMX3 R3, R11, R15, R12, !PT ;  /* 0x0000000f0b03720f */ /* 0x000fc8000780010c */
[----:B0-----:R-:W-:-:S13]  /*00f0*/  ISETP.GE.AND P0, PT, R3, R10, PT ;  /* 0x0000000a0300720c */ /* 0x001fda0003f06270 */
[----:B------:R-:W-:Y:S05]  /*0100*/  @P0 EXIT ;  /* 0x000000000000094d */ /* 0x000fea0003800000 */
[----:B------:R-:W0:Y:S01]  /*0110*/  LDC.64 R4, c[0x0][0x380] ;  /* 0x0000e000ff047b82 */ /* 0x000e220000000a00 */
[----:B------:R-:W-:Y:S01]  /*0120*/  ISETP.NE.AND P0, PT, R15, RZ, PT ;  /* 0x000000ff0f00720c */ /* 0x000fe20003f05270 */
[----:B------:R-:W1:Y:S01]  /*0130*/  LDCU.64 UR4, c[0x0][0x358] ;  /* 0x00006b00ff0477ac */ /* 0x000e620008000a00 */
[----:B------:R-:W-:Y:S01]  /*0140*/  IADD3 R6, PT, PT, R11, -0x1, RZ ;  /* 0xffffffff0b067810 */ /* 0x000fe20007ffe0ff */
[----:B------:R-:W-:Y:S01]  /*0150*/  VIADD R13, R15, 0xffffffff ;  /* 0xffffffff0f0d7836 */ /* 0x000fe20000000000 */
[----:B------:R-:W-:Y:S01]  /*0160*/  ISETP.NE.AND P1, PT, R11, RZ, P0 ;  /* 0x000000ff0b00720c */ /* 0x000fe20000725270 */
[C---:B------:R-:W-:Y:S01]  /*0170*/  VIADD R7, R12.reuse, 0x1 ;  /* 0x000000010c077836 */ /* 0x040fe20000000000 */
[----:B------:R-:W-:Y:S01]  /*0180*/  IADD3 R17, PT, PT, R12, -0x1, RZ ;  /* 0xffffffff0c117810 */ /* 0x000fe20007ffe0ff */
[----:B------:R-:W2:Y:S01]  /*0190*/  LDC.64 R2, c[0x0][0x390] ;  /* 0x0000e400ff027b82 */ /* 0x000ea20000000a00 */
[-C--:B------:R-:W-:Y:S01]  /*01a0*/  IMAD R19, R6, R10.reuse, R13 ;  /* 0x0000000a06137224 */ /* 0x080fe200078e020d */
[C---:B------:R-:W-:Y:S01]  /*01b0*/  ISETP.LT.OR P2, PT, R12.reuse, 0x1, !P1 ;  /* 0x000000010c00780c */ /* 0x040fe20004f41670 */
[----:B------:R-:W-:Y:S01]  /*01c0*/  HFMA2 R29, -RZ, RZ, 0, 0 ;  /* 0x00000000ff1d7431 */ /* 0x000fe200000001ff */
[C---:B------:R-:W-:Y:S01]  /*01d0*/  ISETP.LT.OR P4, PT, R12.reuse, RZ, !P1 ;  /* 0x000000ff0c00720c */ /* 0x040fe20004f81670 */
[-C--:B------:R-:W-:Y:S01]  /*01e0*/  IMAD R9, R19, R10.reuse, R17 ;  /* 0x0000000a13097224 */ /* 0x080fe200078e0211 */
[-C--:B------:R-:W-:Y:S01]  /*01f0*/  ISETP.GE.AND P0, PT, R7, R10.reuse, PT ;  /* 0x0000000a0700720c */ /* 0x080fe20003f06270 */
[----:B------:R-:W-:Y:S01]  /*0200*/  IMAD.MOV.U32 R22, RZ, RZ, RZ ;  /* 0x000000ffff167224 */ /* 0x000fe200078e00ff */
[----:B------:R-:W-:-:S02]  /*0210*/  ISETP.GT.AND P3, PT, R12, R10, PT ;  /* 0x0000000a0c00720c */ /* 0x000fc40003f64270 */
[----:B------:R-:W-:Y:S01]  /*0220*/  ISETP.GT.AND P0, PT, R12, -0x2, !P0 ;  /* 0xfffffffe0c00780c */ /* 0x000fe20004704270 */
[----:B0-----:R-:W-:-:S03]  /*0230*/  IMAD.WIDE R8, R9, 0x4, R4 ;  /* 0x0000000409087825 */ /* 0x001fc600078e0204 */
[----:B------:R-:W-:Y:S02]  /*0240*/  PLOP3.LUT P1, PT, P1, P0, PT, 0x80, 0x8 ;  /* 0x000000000008781c */ /* 0x000fe40000f21070 */
[----:B------:R-:W-:Y:S01]  /*0250*/  ISETP.GT.AND P3, PT, R12, RZ, !P3 ;  /* 0x000000ff0c00720c */ /* 0x000fe20005f64270 */
[----:B-1----:R-:W3:Y:S04]  /*0260*/  @!P2 LDG.E R29, desc[UR4][R8.64] ;  /* 0x00000004081da981 */ /* 0x002ee8000c1e1900 */
[----:B--2---:R-:W3:Y:S01]  /*0270*/  LDG.E R0, desc[UR4][R2.64] ;  /* 0x0000000402007981 */ /* 0x004ee2000c1e1900 */
[----:B------:R-:W-:-:S03]  /*0280*/  IMAD R6, R6, R10, R15 ;  /* 0x0000000a06067224 */ /* 0x000fc600078e020f */
[----:B------:R-:W2:Y:S01]  /*0290*/  @!P4 LDG.E R22, desc[UR4][R8.64+0x4] ;  /* 0x000004040816c981 */ /* 0x000ea2000c1e1900 */
[----:B------:R-:W-:Y:S01]  /*02a0*/  ISETP.EQ.OR P4, PT, R11, RZ, !P3 ;  /* 0x000000ff0b00720c */ /* 0x000fe20005f82670 */
[----:B------:R-:W-:Y:S01]  /*02b0*/  IMAD R7, R6, R10, R17 ;  /* 0x0000000a06077224 */ /* 0x000fe200078e0211 */
[----:B------:R-:W-:Y:S01]  /*02c0*/  MOV R20, RZ ;  /* 0x000000ff00147202 */ /* 0x000fe20000000f00 */
[----:B------:R-:W2:Y:S01]  /*02d0*/  LDG.E R24, desc[UR4][R2.64+0x4] ;  /* 0x0000040402187981 */ /* 0x000ea2000c1e1900 */
[----:B------:R-:W-:Y:S01]  /*02e0*/  ISETP.GE.AND P2, PT, R12, RZ, PT ;  /* 0x000000ff0c00720c */ /* 0x000fe20003f46270 */
[----:B------:R-:W-:Y:S02]  /*02f0*/  IMAD.MOV.U32 R18, RZ, RZ, RZ ;  /* 0x000000ffff127224 */ /* 0x000fe400078e00ff */
[----:B------:R-:W-:Y:S01]  /*0300*/  IMAD.WIDE R6, R7, 0x4, R4 ;  /* 0x0000000407067825 */ /* 0x000fe200078e0204 */
[----:B------:R-:W4:Y:S01]  /*0310*/  @P1 LDG.E R20, desc[UR4][R8.64+0x8] ;  /* 0x0000080408141981 */ /* 0x000f22000c1e1900 */
[----:B------:R-:W-:-:S03]  /*0320*/  ISETP.EQ.OR P1, PT, R11, RZ, !P2 ;  /* 0x000000ff0b00720c */ /* 0x000fc60005722670 */
[----:B------:R-:W4:Y:S01]  /*0330*/  LDG.E R27, desc[UR4][R2.64+0x8] ;  /* 0x00000804021b7981 */ /* 0x000f22000c1e1900 */
[----:B------:R-:W-:-:S03]  /*0340*/  HFMA2 R16, -RZ, RZ, 0, 0 ;  /* 0x00000000ff107431 */ /* 0x000fc600000001ff */
[----:B------:R-:W5:Y:S01]  /*0350*/  @!P4 LDG.E R18, desc[UR4][R6.64] ;  /* 0x000000040612c981 */ /* 0x000f62000c1e1900 */
[----:B------:R-:W-:-:S03]  /*0360*/  ISETP.EQ.OR P4, PT, R11, RZ, !P0 ;  /* 0x000000ff0b00720c */ /* 0x000fc60004782670 */
[----:B------:R-:W5:Y:S01]  /*0370*/  LDG.E R25, desc[UR4][R2.64+0xc] ;  /* 0x00000c0402197981 */ /* 0x000f62000c1e1900 */
[----:B------:R-:W-:-:S03]  /*0380*/  MOV R14, RZ ;  /* 0x000000ff000e7202 */ /* 0x000fc60000000f00 */
[----:B------:R-:W5:Y:S04]  /*0390*/  LDG.E R21, desc[UR4][R2.64+0x10] ;  /* 0x0000100402157981 */ /* 0x000f68000c1e1900 */
[----:B------:R-:W5:Y:S04]  /*03a0*/  @!P1 LDG.E R16, desc[UR4][R6.64+0x4] ;  /* 0x0000040406109981 */ /* 0x000f68000c1e1900 */
[----:B------:R0:W5:Y:S04]  /*03b0*/  @!P4 LDG.E R14, desc[UR4][R6.64+0x8] ;  /* 0x00000804060ec981 */ /* 0x000168000c1e1900 */
[----:B------:R-:W5:Y:S01]  /*03c0*/  LDG.E R23, desc[UR4][R2.64+0x14] ;  /* 0x0000140402177981 */ /* 0x000f62000c1e1900 */
[----:B------:R-:W-:-:S03]  /*03d0*/  VIADD R15, R15, 0x1 ;  /* 0x000000010f0f7836 */ /* 0x000fc60000000000 */
[----:B------:R-:W5:Y:S02]  /*03e0*/  LDG.E R28, desc[UR4][R2.64+0x68] ;  /* 0x00006804021c7981 */ /* 0x000f64000c1e1900 */
[----:B------:R-:W-:-:S04]  /*03f0*/  ISETP.GE.U32.AND P1, PT, R15, R10, PT ;  /* 0x0000000a0f00720c */ /* 0x000fc80003f26070 */
[----:B------:R-:W-:-:S04]  /*0400*/  ISETP.NE.AND P1, PT, R11, RZ, !P1 ;  /* 0x000000ff0b00720c */ /* 0x000fc80004f25270 */
[----:B------:R-:W-:Y:S02]  /*0410*/  PLOP3.LUT P4, PT, P1, P3, PT, 0x80, 0x8 ;  /* 0x000000000008781c */ /* 0x000fe40000f87070 */
[----:B------:R-:W-:Y:S02]  /*0420*/  ISETP.LT.OR P5, PT, R12, RZ, !P1 ;  /* 0x000000ff0c00720c */ /* 0x000fe40004fa1670 */
[----:B------:R-:W-:Y:S02]  /*0430*/  PLOP3.LUT P1, PT, P1, P0, PT, 0x80, 0x8 ;  /* 0x000000000008781c */ /* 0x000fe40000f21070 */
[----:B0-----:R-:W-:Y:S01]  /*0440*/  CS2R R6, SRZ ;  /* 0x0000000000067805 */ /* 0x001fe2000001ff00 */
[----:B---3--:R-:W-:Y:S01]  /*0450*/  FFMA R29, R0, R29, RZ ;  /* 0x0000001d001d7223 */ /* 0x008fe200000000ff */
[----:B------:R-:W-:-:S05]  /*0460*/  IADD3 R0, PT, PT, R19, 0x2, RZ ;  /* 0x0000000213007810 */ /* 0x000fca0007ffe0ff */
[----:B------:R-:W-:Y:S02]  /*0470*/  IMAD R9, R0, R10, R17 ;  /* 0x0000000a00097224 */ /* 0x000fe400078e0211 */
[----:B------:R-:W-:Y:S02]  /*0480*/  HFMA2 R0, -RZ, RZ, 0, 0 ;  /* 0x00000000ff007431 */ /* 0x000fe400000001ff */
[----:B--2---:R-:W-:Y:S01]  /*0490*/  FFMA R22, R24, R22, R29 ;  /* 0x0000001618167223 */ /* 0x004fe2000000001d */
[----:B------:R-:W-:Y:S01]  /*04a0*/  IMAD.WIDE R8, R9, 0x4, R4 ;  /* 0x0000000409087825 */ /* 0x000fe200078e0204 */
[----:B------:R-:W2:Y:S04]  /*04b0*/  LDG.E R29, desc[UR4][R2.64+0x18] ;  /* 0x00001804021d7981 */ /* 0x000ea8000c1e1900 */
[----:B------:R-:W2:Y:S01]  /*04c0*/  @P4 LDG.E R6, desc[UR4][R8.64] ;  /* 0x0000000408064981 */ /* 0x000ea2000c1e1900 */
[----:B------:R-:W-:-:S02]  /*04d0*/  IMAD.IADD R19, R19, 0x1, R10 ;  /* 0x0000000113137824 */ /* 0x000fc400078e020a */
[----:B----4-:R-:W-:Y:S01]  /*04e0*/  FFMA R20, R27, R20, R22 ;  /* 0x000000141b147223 */ /* 0x010fe20000000016 */
[----:B------:R-:W3:Y:S01]  /*04f0*/  @P1 LDG.E R0, desc[UR4][R8.64+0x8] ;  /* 0x0000080408001981 */ /* 0x000ee2000c1e1900 */
[----:B------:R-:W-:-:S03]  /*0500*/  ISETP.GE.U32.OR P1, PT, R13, R10, !P3 ;  /* 0x0000000a0d00720c */ /* 0x000fc60005f26470 */
[----:B------:R0:W4:Y:S01]  /*0510*/  @!P5 LDG.E R7, desc[UR4][R8.64+0x4] ;  /* 0x000004040807d981 */ /* 0x000122000c1e1900 */
[----:B-----5:R-:W-:-:S03]  /*0520*/  FFMA R20, R25, R18, R20 ;  /* 0x0000001219147223 */ /* 0x020fc60000000014 */
[----:B------:R-:W4:Y:S01]  /*0530*/  LDG.E R22, desc[UR4][R2.64+0x1c] ;  /* 0x00001c0402167981 */ /* 0x000f22000c1e1900 */
[-C--:B------:R-:W-:Y:S01]  /*0540*/  IMAD R18, R19, R10.reuse, R17 ;  /* 0x0000000a13127224 */ /* 0x080fe200078e0211 */
[----:B------:R-:W-:Y:S02]  /*0550*/  ISETP.GE.U32.OR P4, PT, R13, R10, !P2 ;  /* 0x0000000a0d00720c */ /* 0x000fe40005786470 */
[----:B------:R-:W3:Y:S01]  /*0560*/  LDG.E R27, desc[UR4][R2.64+0x20] ;  /* 0x00002004021b7981 */ /* 0x000ee2000c1e1900 */
[----:B------:R-:W-:Y:S01]  /*0570*/  MOV R25, RZ ;  /* 0x000000ff00197202 */ /* 0x000fe20000000f00 */
[----:B0-----:R-:W-:-:S04]  /*0580*/  IMAD.WIDE R8, R18, 0x4, R4 ;  /* 0x0000000412087825 */ /* 0x001fc800078e0204 */
[----:B------:R-:W-:Y:S01]  /*0590*/  HFMA2 R18, -RZ, RZ, 0, 0 ;  /* 0x00000000ff127431 */ /* 0x000fe200000001ff */
[----:B------:R-:W-:Y:S01]  /*05a0*/  ISETP.GE.U32.OR P5, PT, R13, R10, !P0 ;  /* 0x0000000a0d00720c */ /* 0x000fe200047a6470 */
[----:B------:R-:W-:Y:S02]  /*05b0*/  FFMA R16, R21, R16, R20 ;  /* 0x0000001015107223 */ /* 0x000fe40000000014 */
[----:B------:R-:W5:Y:S02]  /*05c0*/  LDG.E R20, desc[UR4][R2.64+0x24] ;  /* 0x0000240402147981 */ /* 0x000f64000c1e1900 */
[----:B------:R-:W-:Y:S02]  /*05d0*/  FFMA R24, R23, R14, R16 ;  /* 0x0000000e17187223 */ /* 0x000fe40000000010 */
[----:B------:R-:W5:Y:S01]  /*05e0*/  @!P1 LDG.E R25, desc[UR4][R8.64] ;  /* 0x0000000408199981 */ /* 0x000f62000c1e1900 */
[----:B------:R-:W-:-:S03]  /*05f0*/  IMAD.MOV.U32 R14, RZ, RZ, RZ ;  /* 0x000000ffff0e7224 */ /* 0x000fc600078e00ff */
[----:B------:R-:W5:Y:S04]  /*0600*/  @!P4 LDG.E R18, desc[UR4][R8.64+0x4] ;  /* 0x000004040812c981 */ /* 0x000f68000c1e1900 */
[----:B------:R-:W5:Y:S04]  /*0610*/  LDG.E R23, desc[UR4][R2.64+0x28] ;  /* 0x0000280402177981 */ /* 0x000f68000c1e1900 */
[----:B------:R0:W5:Y:S04]  /*0620*/  @!P5 LDG.E R14, desc[UR4][R8.64+0x8] ;  /* 0x00000804080ed981 */ /* 0x000168000c1e1900 */
[----:B------:R-:W5:Y:S01]  /*0630*/  LDG.E R21, desc[UR4][R2.64+0x2c] ;  /* 0x00002c0402157981 */ /* 0x000f62000c1e1900 */
[-C--:B------:R-:W-:Y:S01]  /*0640*/  IMAD R16, R19, R10.reuse, R10 ;  /* 0x0000000a13107224 */ /* 0x080fe200078e020a */
[----:B------:R-:W-:-:S02]  /*0650*/  ISETP.GE.U32.OR P1, PT, R15, R10, !P3 ;  /* 0x0000000a0f00720c */ /* 0x000fc40005f26470 */
[----:B0-----:R-:W-:Y:S02]  /*0660*/  IADD3 R8, PT, PT, R19, 0x2, RZ ;  /* 0x0000000213087810 */ /* 0x001fe40007ffe0ff */
[----:B------:R-:W-:-:S03]  /*0670*/  ISETP.GE.U32.OR P4, PT, R15, R10, !P2 ;  /* 0x0000000a0f00720c */ /* 0x000fc60005786470 */
[-C--:B------:R-:W-:Y:S01]  /*0680*/  IMAD R9, R8, R10.reuse, R17 ;  /* 0x0000000a08097224 */ /* 0x080fe200078e0211 */
[----:B------:R-:W-:-:S03]  /*0690*/  ISETP.GE.U32.OR P5, PT, R15, R10, !P0 ;  /* 0x0000000a0f00720c */ /* 0x000fc600047a6470 */
[----:B------:R-:W-:-:S04]  /*06a0*/  IMAD.WIDE R8, R9, 0x4, R4 ;  /* 0x0000000409087825 */ /* 0x000fc800078e0204 */
[----:B--2---:R-:W-:Y:S01]  /*06b0*/  FFMA R6, R29, R6, R24 ;  /* 0x000000061d067223 */ /* 0x004fe20000000018 */
[----:B------:R-:W-:-:S03]  /*06c0*/  IADD3 R29, PT, PT, R17, R16, RZ ;  /* 0x00000010111d7210 */ /* 0x000fc60007ffe0ff */
[----:B----4-:R-:W-:Y:S01]  /*06d0*/  FFMA R24, R22, R7, R6 ;  /* 0x0000000716187223 */ /* 0x010fe20000000006 */
[----:B------:R-:W-:Y:S01]  /*06e0*/  MOV R22, RZ ;  /* 0x000000ff00167202 */ /* 0x000fe20000000f00 */
[----:B------:R-:W-:-:S04]  /*06f0*/  IMAD.WIDE R6, R29, 0x4, R4 ;  /* 0x000000041d067825 */ /* 0x000fc800078e0204 */
[----:B---3--:R-:W-:Y:S01]  /*0700*/  FFMA R26, R27, R0, R24 ;  /* 0x000000001b1a7223 */ /* 0x008fe20000000018 */
[----:B------:R-:W2:Y:S01]  /*0710*/  LDG.E R29, desc[UR4][R2.64+0x34] ;  /* 0x00003404021d7981 */ /* 0x000ea2000c1e1900 */
[----:B------:R-:W-:-:S03]  /*0720*/  IMAD.MOV.U32 R24, RZ, RZ, RZ ;  /* 0x000000ffff187224 */ /* 0x000fc600078e00ff */
[----:B------:R-:W3:Y:S01]  /*0730*/  @P3 LDG.E R22, desc[UR4][R6.64] ;  /* 0x0000000406163981 */ /* 0x000ee2000c1e1900 */
[----:B------:R-:W-:-:S03]  /*0740*/  HFMA2 R0, -RZ, RZ, 0, 0 ;  /* 0x00000000ff007431 */ /* 0x000fc600000001ff */
[----:B------:R-:W3:Y:S01]  /*0750*/  LDG.E R27, desc[UR4][R2.64+0x30] ;  /* 0x00003004021b7981 */ /* 0x000ee2000c1e1900 */
[----:B-----5:R-:W-:-:S03]  /*0760*/  FFMA R20, R20, R25, R26 ;  /* 0x0000001914147223 */ /* 0x020fc6000000001a */
[----:B------:R-:W2:Y:S04]  /*0770*/  @P2 LDG.E R24, desc[UR4][R6.64+0x4] ;  /* 0x0000040406182981 */ /* 0x000ea8000c1e1900 */
[----:B------:R0:W4:Y:S01]  /*0780*/  @P0 LDG.E R0, desc[UR4][R6.64+0x8] ;  /* 0x0000080406000981 */ /* 0x000122000c1e1900 */
[----:B------:R-:W-:Y:S01]  /*0790*/  FFMA R20, R23, R18, R20 ;  /* 0x0000001217147223 */ /* 0x000fe20000000014 */
[----:B------:R-:W-:Y:S02]  /*07a0*/  IMAD.MOV.U32 R18, RZ, RZ, RZ ;  /* 0x000000ffff127224 */ /* 0x000fe400078e00ff */
[----:B------:R-:W4:Y:S04]  /*07b0*/  LDG.E R23, desc[UR4][R2.64+0x38] ;  /* 0x0000380402177981 */ /* 0x000f28000c1e1900 */
[----:B------:R-:W5:Y:S01]  /*07c0*/  LDG.E R26, desc[UR4][R2.64+0x40] ;  /* 0x00004004021a7981 */ /* 0x000f62000c1e1900 */
[----:B0-----:R-:W-:Y:S01]  /*07d0*/  FFMA R6, R21, R14, R20 ;  /* 0x0000000e15067223 */ /* 0x001fe20000000014 */
[----:B------:R-:W-:Y:S01]  /*07e0*/  MOV R20, RZ ;  /* 0x000000ff00147202 */ /* 0x000fe20000000f00 */
[----:B------:R-:W-:Y:S01]  /*07f0*/  HFMA2 R14, -RZ, RZ, 0, 0 ;  /* 0x00000000ff0e7431 */ /* 0x000fe200000001ff */
[----:B------:R-:W5:Y:S04]  /*0800*/  @!P1 LDG.E R18, desc[UR4][R8.64] ;  /* 0x0000000408129981 */ /* 0x000f68000c1e1900 */
[----:B------:R-:W5:Y:S04]  /*0810*/  LDG.E R21, desc[UR4][R2.64+0x3c] ;  /* 0x00003c0402157981 */ /* 0x000f68000c1e1900 */
[----:B------:R-:W5:Y:S04]  /*0820*/  @!P4 LDG.E R20, desc[UR4][R8.64+0x4] ;  /* 0x000004040814c981 */ /* 0x000f68000c1e1900 */
[----:B------:R0:W5:Y:S04]  /*0830*/  @!P5 LDG.E R14, desc[UR4][R8.64+0x8] ;  /* 0x00000804080ed981 */ /* 0x000168000c1e1900 */
[----:B------:R-:W5:Y:S01]  /*0840*/  LDG.E R25, desc[UR4][R2.64+0x44] ;  /* 0x0000440402197981 */ /* 0x000f62000c1e1900 */
[----:B------:R-:W-:Y:S01]  /*0850*/  VIADD R11, R11, 0x1 ;  /* 0x000000010b0b7836 */ /* 0x000fe20000000000 */
[----:B------:R-:W-:-:S04]  /*0860*/  IADD3 R19, PT, PT, R19, R10, RZ ;  /* 0x0000000a13137210 */ /* 0x000fc80007ffe0ff */
[----:B------:R-:W-:-:S04]  /*0870*/  VIMNMX.U32 R13, PT, PT, R13, R11, !PT ;  /* 0x0000000b0d0d7248 */ /* 0x000fc80007fe0000 */
[CC--:B------:R-:W-:Y:S02]  /*0880*/  ISETP.LT.U32.AND P6, PT, R13.reuse, R10.reuse, P3 ;  /* 0x0000000a0d00720c */ /* 0x0c0fe40001fc1070 */
[-C--:B------:R-:W-:Y:S01]  /*0890*/  ISETP.GE.U32.AND P1, PT, R13, R10.reuse, PT ;  /* 0x0000000a0d00720c */ /* 0x080fe20003f26070 */
[-C--:B------:R-:W-:Y:S01]  /*08a0*/  IMAD R7, R19, R10.reuse, R17 ;  /* 0x0000000a13077224 */ /* 0x080fe200078e0211 */
[----:B0-----:R-:W-:Y:S02]  /*08b0*/  CS2R R8, SRZ ;  /* 0x0000000000087805 */ /* 0x001fe4000001ff00 */
[----:B------:R-:W-:Y:S02]  /*08c0*/  ISETP.LT.OR P1, PT, R12, RZ, P1 ;  /* 0x000000ff0c00720c */ /* 0x000fe40000f21670 */
[-C--:B------:R-:W-:Y:S02]  /*08d0*/  ISETP.LT.U32.AND P4, PT, R13, R10.reuse, P0 ;  /* 0x0000000a0d00720c */ /* 0x080fe40000781070 */
[----:B------:R-:W-:Y:S01]  /*08e0*/  ISETP.GE.U32.OR P2, PT, R11, R10, !P2 ;  /* 0x0000000a0b00720c */ /* 0x000fe20005746470 */
[----:B------:R-:W5:Y:S01]  /*08f0*/  LDG.E R13, desc[UR4][R2.64+0x48] ;  /* 0x00004804020d7981 */ /* 0x000f62000c1e1900 */
[----:B------:R-:W-:-:S02]  /*0900*/  VIMNMX.U32 R15, PT, PT, R15, R11, !PT ;  /* 0x0000000b0f0f7248 */ /* 0x000fc40007fe0000 */
[-C--:B------:R-:W-:Y:S02]  /*0910*/  ISETP.GE.U32.OR P5, PT, R11, R10.reuse, !P3 ;  /* 0x0000000a0b00720c */ /* 0x080fe40005fa6470 */
[----:B------:R-:W-:Y:S01]  /*0920*/  ISETP.LT.U32.AND P3, PT, R15, R10, P3 ;  /* 0x0000000a0f00720c */ /* 0x000fe20001f61070 */
[----:B---3--:R-:W-:-:S04]  /*0930*/  FFMA R6, R27, R22, R6 ;  /* 0x000000161b067223 */ /* 0x008fc80000000006 */
[----:B--2---:R-:W-:Y:S01]  /*0940*/  FFMA R24, R29, R24, R6 ;  /* 0x000000181d187223 */ /* 0x004fe20000000006 */
[----:B------:R-:W-:-:S05]  /*0950*/  IMAD.WIDE R6, R7, 0x4, R4 ;  /* 0x0000000407067825 */ /* 0x000fca00078e0204 */
[----:B------:R-:W2:Y:S01]  /*0960*/  @P6 LDG.E R8, desc[UR4][R6.64] ;  /* 0x0000000406086981 */ /* 0x000ea2000c1e1900 */
[----:B------:R-:W-:Y:S01]  /*0970*/  ISETP.GE.U32.OR P6, PT, R11, R10, !P0 ;  /* 0x0000000a0b00720c */ /* 0x000fe200047c6470 */
[----:B----4-:R-:W-:Y:S01]  /*0980*/  FFMA R24, R23, R0, R24 ;  /* 0x0000000017187223 */ /* 0x010fe20000000018 */
[C---:B------:R-:W-:Y:S01]  /*0990*/  IADD3 R11, PT, PT, R19.reuse, 0x2, RZ ;  /* 0x00000002130b7810 */ /* 0x040fe20007ffe0ff */
[-C--:B------:R-:W-:Y:S01]  /*09a0*/  IMAD R22, R19, R10.reuse, R10 ;  /* 0x0000000a13167224 */ /* 0x080fe200078e020a */
[----:B------:R-:W3:Y:S01]  /*09b0*/  @!P1 LDG.E R9, desc[UR4][R6.64+0x4] ;  /* 0x0000040406099981 */ /* 0x000ee2000c1e1900 */
[CC--:B------:R-:W-:Y:S02]  /*09c0*/  ISETP.GE.U32.AND P1, PT, R15.reuse, R10.reuse, PT ;  /* 0x0000000a0f00720c */ /* 0x0c0fe40003f26070 */
[-C--:B------:R-:W-:Y:S01]  /*09d0*/  ISETP.LT.U32.AND P0, PT, R15, R10.reuse, P0 ;  /* 0x0000000a0f00720c */ /* 0x080fe20000701070 */
[----:B------:R-:W-:Y:S01]  /*09e0*/  IMAD R15, R11, R10, R17 ;  /* 0x0000000a0b0f7224 */ /* 0x000fe200078e0211 */
[----:B------:R-:W-:Y:S01]  /*09f0*/  IADD3 R11, PT, PT, R17, R22, RZ ;  /* 0x00000016110b7210 */ /* 0x000fe20007ffe0ff */
[----:B------:R-:W-:Y:S01]  /*0a00*/  IMAD.MOV.U32 R0, RZ, RZ, RZ ;  /* 0x000000ffff007224 */ /* 0x000fe200078e00ff */
[----:B------:R-:W4:Y:S01]  /*0a10*/  LDG.E R23, desc[UR4][R2.64+0x60] ;  /* 0x0000600402177981 */ /* 0x000f22000c1e1900 */
[----:B-----5:R-:W-:-:S03]  /*0a20*/  FFMA R21, R21, R18, R24 ;  /* 0x0000001215157223 */ /* 0x020fc60000000018 */
[----:B------:R-:W5:Y:S01]  /*0a30*/  LDG.E R19, desc[UR4][R2.64+0x50] ;  /* 0x0000500402137981 */ /* 0x000f62000c1e1900 */
[----:B------:R-:W-:Y:S01]  /*0a40*/  MOV R17, RZ ;  /* 0x000000ff00117202 */ /* 0x000fe20000000f00 */
[----:B------:R-:W-:Y:S02]  /*0a50*/  FFMA R20, R26, R20, R21 ;  /* 0x000000141a147223 */ /* 0x000fe40000000015 */
[----:B------:R-:W3:Y:S01]  /*0a60*/  LDG.E R18, desc[UR4][R2.64+0x4c] ;  /* 0x00004c0402127981 */ /* 0x000ee2000c1e1900 */
[----:B------:R-:W-:-:S03]  /*0a70*/  IMAD.WIDE R10, R11, 0x4, R4 ;  /* 0x000000040b0a7825 */ /* 0x000fc600078e0204 */
[----:B------:R0:W5:Y:S01]  /*0a80*/  @P4 LDG.E R0, desc[UR4][R6.64+0x8] ;  /* 0x0000080406004981 */ /* 0x000162000c1e1900 */
[----:B------:R-:W-:Y:S02]  /*0a90*/  IMAD.MOV.U32 R21, RZ, RZ, RZ ;  /* 0x000000ffff157224 */ /* 0x000fe400078e00ff */
[----:B------:R-:W-:Y:S01]  /*0aa0*/  FFMA R22, R25, R14, R20 ;  /* 0x0000000e19167223 */ /* 0x000fe20000000014 */
[----:B------:R-:W-:Y:S01]  /*0ab0*/  HFMA2 R14, -RZ, RZ, 0, 0 ;  /* 0x00000000ff0e7431 */ /* 0x000fe200000001ff */
[----:B------:R-:W4:Y:S01]  /*0ac0*/  LDG.E R20, desc[UR4][R2.64+0x54] ;  /* 0x0000540402147981 */ /* 0x000f22000c1e1900 */
[----:B------:R-:W-:-:S03]  /*0ad0*/  ISETP.LT.OR P1, PT, R12, RZ, P1 ;  /* 0x000000ff0c00720c */ /* 0x000fc60000f21670 */
[----:B------:R-:W4:Y:S01]  /*0ae0*/  @!P5 LDG.E R17, desc[UR4][R10.64] ;  /* 0x000000040a11d981 */ /* 0x000f22000c1e1900 */
[----:B------:R-:W-:-:S03]  /*0af0*/  MOV R26, RZ ;  /* 0x000000ff001a7202 */ /* 0x000fc60000000f00 */
[----:B------:R-:W4:Y:S01]  /*0b00*/  LDG.E R6, desc[UR4][R2.64+0x58] ;  /* 0x0000580402067981 */ /* 0x000f22000c1e1900 */
[----:B------:R-:W-:-:S03]  /*0b10*/  IMAD.WIDE R4, R15, 0x4, R4 ;  /* 0x000000040f047825 */ /* 0x000fc600078e0204 */
[----:B------:R-:W4:Y:S01]  /*0b20*/  @!P2 LDG.E R21, desc[UR4][R10.64+0x4] ;  /* 0x000004040a15a981 */ /* 0x000f22000c1e1900 */
[----:B------:R-:W-:Y:S02]  /*0b30*/  IMAD.MOV.U32 R24, RZ, RZ, RZ ;  /* 0x000000ffff187224 */ /* 0x000fe400078e00ff */
[----:B0-----:R-:W-:Y:S01]  /*0b40*/  HFMA2 R7, -RZ, RZ, 0, 0 ;  /* 0x00000000ff077431 */ /* 0x001fe200000001ff */
[----:B------:R0:W4:Y:S04]  /*0b50*/  @!P6 LDG.E R14, desc[UR4][R10.64+0x8] ;  /* 0x000008040a0ee981 */ /* 0x000128000c1e1900 */
[----:B------:R-:W4:Y:S04]  /*0b60*/  LDG.E R25, desc[UR4][R2.64+0x5c] ;  /* 0x00005c0402197981 */ /* 0x000f28000c1e1900 */
[----:B------:R-:W4:Y:S04]  /*0b70*/  @P3 LDG.E R26, desc[UR4][R4.64] ;  /* 0x00000004041a3981 */ /* 0x000f28000c1e1900 */
[----:B------:R-:W4:Y:S04]  /*0b80*/  LDG.E R15, desc[UR4][R2.64+0x64] ;  /* 0x00006404020f7981 */ /* 0x000f28000c1e1900 */
[----:B------:R-:W4:Y:S04]  /*0b90*/  @!P1 LDG.E R24, desc[UR4][R4.64+0x4] ;  /* 0x0000040404189981 */ /* 0x000f28000c1e1900 */
[----:B------:R-:W4:Y:S01]  /*0ba0*/  @P0 LDG.E R7, desc[UR4][R4.64+0x8] ;  /* 0x0000080404070981 */ /* 0x000f22000c1e1900 */
[----:B0-----:R-:W-:Y:S01]  /*0bb0*/  IADD3 R11, PT, PT, R12, R16, RZ ;  /* 0x000000100c0b7210 */ /* 0x001fe20007ffe0ff */
[----:B--2---:R-:W-:-:S04]  /*0bc0*/  FFMA R13, R13, R8, R22 ;  /* 0x000000080d0d7223 */ /* 0x004fc80000000016 */
[----:B---3--:R-:W-:Y:S02]  /*0bd0*/  FFMA R18, R18, R9, R13 ;  /* 0x0000000912127223 */ /* 0x008fe4000000000d */
[----:B------:R-:W0:Y:S02]  /*0be0*/  LDC.64 R8, c[0x0][0x388] ;  /* 0x0000e200ff087b82 */ /* 0x000e240000000a00 */
[----:B-----5:R-:W-:-:S04]  /*0bf0*/  FFMA R19, R19, R0, R18 ;  /* 0x0000000013137223 */ /* 0x020fc80000000012 */
[----:B----4-:R-:W-:-:S04]  /*0c00*/  FFMA R17, R20, R17, R19 ;  /* 0x0000001114117223 */ /* 0x010fc80000000013 */
[----:B------:R-:W-:-:S04]  /*0c10*/  FFMA R6, R6, R21, R17 ;  /* 0x0000001506067223 */ /* 0x000fc80000000011 */
[----:B------:R-:W-:-:S04]  /*0c20*/  FFMA R6, R25, R14, R6 ;  /* 0x0000000e19067223 */ /* 0x000fc80000000006 */
[----:B------:R-:W-:Y:S01]  /*0c30*/  FFMA R6, R23, R26, R6 ;  /* 0x0000001a17067223 */ /* 0x000fe20000000006 */
[----:B0-----:R-:W-:-:S04]  /*0c40*/  IMAD.WIDE R8, R11, 0x4, R8 ;  /* 0x000000040b087825 */ /* 0x001fc800078e0208 */
[----:B------:R-:W-:-:S04]  /*0c50*/  FFMA R15, R15, R24, R6 ;  /* 0x000000180f0f7223 */ /* 0x000fc80000000006 */
[----:B------:R-:W-:-:S05]  /*0c60*/  FFMA R7, R28, R7, R15 ;  /* 0x000000071c077223 */ /* 0x000fca000000000f */
[----:B------:R-:W-:Y:S01]  /*0c70*/  STG.E desc[UR4][R8.64], R7 ;  /* 0x0000000708007986 */ /* 0x000fe2000c101904 */
[----:B------:R-:W-:Y:S05]  /*0c80*/  EXIT ;  /* 0x000000000000794d */ /* 0x000fea0003800000 */
.L_x_17:
        /* <DEDUP_REMOVED lines=15> */
.L_x_21:


//--------------------- .text._Z14kernel2D_basicPKfPfS0_i --------------------------
	.section	.text._Z14kernel2D_basicPKfPfS0_i,"ax",@progbits
	.align	128
        .global         _Z14kernel2D_basicPKfPfS0_i
        .type           _Z14kernel2D_basicPKfPfS0_i,@function
        .size           _Z14kernel2D_basicPKfPfS0_i,(.L_x_22 - _Z14kernel2D_basicPKfPfS0_i)
        .other          _Z14kernel2D_basicPKfPfS0_i,@"STO_CUDA_ENTRY STV_DEFAULT"
_Z14kernel2D_basicPKfPfS0_i:
.text._Z14kernel2D_basicPKfPfS0_i:
[----:B------:R-:W-:Y:S01]  /*0000*/  LDC R1, c[0x0][0x37c] ;  /* 0x0000df00ff017b82 */ /* 0x000fe20000000800 */
[----:B------:R-:W0:Y:S07]  /*0010*/  S2R R3, SR_TID.X ;  /* 0x0000000000037919 */ /* 0x000e2e0000002100 */
[----:B------:R-:W0:Y:S01]  /*0020*/  LDC R20, c[0x0][0x360] ;  /* 0x0000d800ff147b82 */ /* 0x000e220000000800 */
[----:B------:R-:W1:Y:S07]  /*0030*/  S2R R5, SR_TID.Y ;  /* 0x0000000000057919 */ /* 0x000e6e0000002200 */
[----:B------:R-:W0:Y:S08]  /*0040*/  S2UR UR4, SR_CTAID.X ;  /* 0x00000000000479c3 */ /* 0x000e300000002500 */
[----:B------:R-:W1:Y:S08]  /*0050*/  S2UR UR5, SR_CTAID.Y ;  /* 0x00000000000579c3 */ /* 0x000e700000002600 */
[----:B------:R-:W1:Y:S08]  /*0060*/  LDC R26, c[0x0][0x364] ;  /* 0x0000d900ff1a7b82 */ /* 0x000e700000000800 */
[----:B------:R-:W2:Y:S01]  /*0070*/  LDC R25, c[0x0][0x398] ;  /* 0x0000e600ff197b82 */ /* 0x000ea20000000800 */
[----:B0-----:R-:W-:-:S02]  /*0080*/  IMAD R20, R20, UR4, R3 ;  /* 0x0000000414147c24 */ /* 0x001fc4000f8e0203 */
[----:B-1----:R-:W-:-:S05]  /*0090*/  IMAD R26, R26, UR5, R5 ;  /* 0x000000051a1a7c24 */ /* 0x002fca000f8e0205 */
[----:B------:R-:W-:-:S04]  /*00a0*/  VIMNMX R0, PT, PT, R20, R26, !PT ;  /* 0x0000001a14007248 */ /* 0x000fc80007fe0100 */
[----:B--2---:R-:W-:-:S13]  /*00b0*/  ISETP.GE.AND P0, PT, R0, R25, PT ;  /* 0x000000190000720c */ /* 0x004fda0003f06270 */
[----:B------:R-:W-:Y:S05]  /*00c0*/  @P0 EXIT ;  /* 0x000000000000094d */ /* 0x000fea0003800000 */
[----:B------:R-:W-:Y:S01]  /*00d0*/  ISETP.GE.AND P4, PT, R20, RZ, PT ;  /* 0x000000ff1400720c */ /* 0x000fe20003f86270 */
[----:B------:R-:W0:Y:S01]  /*00e0*/  LDCU.64 UR6, c[0x0][0x380] ;  /* 0x00007000ff0677ac */ /* 0x000e220008000a00 */
[----:B------:R-:W-:Y:S01]  /*00f0*/  IADD3 R0, PT, PT, R26, -0x1, RZ ;  /* 0xffffffff1a007810 */ /* 0x000fe20007ffe0ff */
[----:B------:R-:W-:Y:S01]  /*0100*/  VIADD R22, R20, 0x1 ;  /* 0x0000000114167836 */ /* 0x000fe20000000000 */
[----:B------:R-:W-:Y:S01]  /*0110*/  ISETP.EQ.OR P3, PT, R26, RZ, !P4 ;  /* 0x000000ff1a00720c */ /* 0x000fe20006762670 */
[----:B------:R-:W1:Y:S01]  /*0120*/  LDCU.64 UR4, c[0x0][0x358] ;  /* 0x00006b00ff0477ac */ /* 0x000e620008000a00 */
[-C--:B------:R-:W-:Y:S01]  /*0130*/  ISETP.GT.AND P0, PT, R20, R25.reuse, PT ;  /* 0x000000191400720c */ /* 0x080fe20003f04270 */
[-C--:B------:R-:W-:Y:S01]  /*0140*/  IMAD R3, R0, R25.reuse, RZ ;  /* 0x0000001900037224 */ /* 0x080fe200078e02ff */
[--C-:B------:R-:W-:Y:S01]  /*0150*/  SHF.R.S32.HI R0, RZ, 0x1f, R20.reuse ;  /* 0x0000001fff007819 */ /* 0x100fe20000011414 */
[----:B------:R-:W-:Y:S01]  /*0160*/  IMAD.MOV.U32 R24, RZ, RZ, RZ ;  /* 0x000000ffff187224 */ /* 0x000fe200078e00ff */
[----:B------:R-:W-:Y:S01]  /*0170*/  ISETP.GT.AND P0, PT, R20, RZ, !P0 ;  /* 0x000000ff1400720c */ /* 0x000fe20004704270 */
[----:B------:R-:W-:Y:S01]  /*0180*/  IMAD R21, R26, R25, R20 ;  /* 0x000000191a157224 */ /* 0x000fe200078e0214 */
[----:B------:R-:W-:-:S02]  /*0190*/  IADD3 R2, P1, PT, R20, R3, RZ ;  /* 0x0000000314027210 */ /* 0x000fc40007f3e0ff */
[----:B------:R-:W-:Y:S01]  /*01a0*/  CS2R R18, SRZ ;  /* 0x0000000000127805 */ /* 0x000fe2000001ff00 */
[----:B------:R-:W2:Y:S01]  /*01b0*/  @P4 LDC.64 R10, c[0x0][0x380] ;  /* 0x0000e000ff0a4b82 */ /* 0x000ea20000000a00 */
[----:B------:R-:W-:Y:S02]  /*01c0*/  LEA.HI.X.SX32 R5, R3, R0, 0x1, P1 ;  /* 0x0000000003057211 */ /* 0x000fe400008f0eff */
[----:B------:R-:W-:Y:S02]  /*01d0*/  @!P3 IADD3 R3, PT, PT, R20, R3, RZ ;  /* 0x000000031403b210 */ /* 0x000fe40007ffe0ff */
[----:B0-----:R-:W-:-:S03]  /*01e0*/  LEA R14, P2, R2, UR6, 0x2 ;  /* 0x00000006020e7c11 */ /* 0x001fc6000f8410ff */
[----:B------:R-:W0:Y:S01]  /*01f0*/  @!P3 LDC.64 R6, c[0x0][0x380] ;  /* 0x0000e000ff06bb82 */ /* 0x000e220000000a00 */
[----:B------:R-:W-:Y:S02]  /*0200*/  ISETP.GE.AND P1, PT, R22, R25, PT ;  /* 0x000000191600720c */ /* 0x000fe40003f26270 */
[----:B------:R-:W-:Y:S02]  /*0210*/  LEA.HI.X R15, R2, UR7, R5, 0x2, P2 ;  /* 0x00000007020f7c11 */ /* 0x000fe400090f1405 */
[C---:B------:R-:W-:Y:S02]  /*0220*/  ISETP.GE.AND P2, PT, R20.reuse, 0x1, PT ;  /* 0x000000011400780c */ /* 0x040fe40003f46270 */
[----:B------:R-:W-:Y:S01]  /*0230*/  ISETP.GT.AND P1, PT, R20, -0x2, !P1 ;  /* 0xfffffffe1400780c */ /* 0x000fe20004f24270 */
[----:B------:R-:W3:Y:S01]  /*0240*/  @P0 LDC.64 R16, c[0x0][0x380] ;  /* 0x0000e000ff100b82 */ /* 0x000ee20000000a00 */
[C---:B------:R-:W-:Y:S02]  /*0250*/  ISETP.EQ.OR P2, PT, R26.reuse, RZ, !P2 ;  /* 0x000000ff1a00720c */ /* 0x040fe40005742670 */
[----:B------:R-:W-:-:S04]  /*0260*/  IADD3 R0, PT, PT, R26, 0x1, RZ ;  /* 0x000000011a007810 */ /* 0x000fc80007ffe0ff */
[----:B------:R-:W-:Y:S01]  /*0270*/  ISETP.GE.U32.OR P5, PT, R0, R25, !P0 ;  /* 0x000000190000720c */ /* 0x000fe200047a6470 */
[----:B------:R-:W-:-:S04]  /*0280*/  @P0 VIADD R9, R21, 0xffffffff ;  /* 0xffffffff15090836 */ /* 0x000fc80000000000 */
[----:B------:R-:W4:Y:S02]  /*0290*/  @P1 LDC.64 R4, c[0x0][0x380] ;  /* 0x0000e000ff041b82 */ /* 0x000f240000000a00 */
[----:B-1----:R-:W5:Y:S01]  /*02a0*/  @!P2 LDG.E R19, desc[UR4][R14.64+-0x4] ;  /* 0xfffffc040e13a981 */ /* 0x002f62000c1e1900 */
[----:B0-----:R-:W-:-:S05]  /*02b0*/  @!P3 IMAD.WIDE R6, R3, 0x4, R6 ;  /* 0x000000040306b825 */ /* 0x001fca00078e0206 */
[----:B------:R-:W0:Y:S01]  /*02c0*/  LDC.64 R2, c[0x0][0x390] ;  /* 0x0000e400ff027b82 */ /* 0x000e220000000a00 */
[----:B------:R1:W5:Y:S01]  /*02d0*/  @!P3 LDG.E R24, desc[UR4][R6.64] ;  /* 0x000000040618b981 */ /* 0x000362000c1e1900 */
[CC--:B------:R-:W-:Y:S02]  /*02e0*/  ISETP.GE.U32.OR P3, PT, R0.reuse, R25.reuse, !P4 ;  /* 0x000000190000720c */ /* 0x0c0fe40006766470 */
[----:B------:R-:W-:Y:S01]  /*02f0*/  ISETP.GE.U32.OR P2, PT, R0, R25, !P1 ;  /* 0x000000190000720c */ /* 0x000fe20004f46470 */
[----:B---3--:R-:W-:Y:S01]  /*0300*/  @P0 IMAD.WIDE.U32 R16, R9, 0x4, R16 ;  /* 0x0000000409100825 */ /* 0x008fe200078e0010 */
[----:B------:R-:W-:Y:S02]  /*0310*/  ISETP.EQ.OR P6, PT, R26, RZ, !P1 ;  /* 0x000000ff1a00720c */ /* 0x000fe40004fc2670 */
[----:B-1----:R-:W1:Y:S01]  /*0320*/  @!P5 LDC.64 R6, c[0x0][0x380] ;  /* 0x0000e000ff06db82 */ /* 0x002e620000000a00 */
[----:B------:R-:W-:-:S07]  /*0330*/  HFMA2 R23, -RZ, RZ, 0, 0 ;  /* 0x00000000ff177431 */ /* 0x000fce00000001ff */
[----:B------:R-:W3:Y:S01]  /*0340*/  @!P3 LDC.64 R8, c[0x0][0x380] ;  /* 0x0000e000ff08bb82 */ /* 0x000ee20000000a00 */
[CC--:B------:R-:W-:Y:S02]  /*0350*/  @P1 IMAD R28, R26.reuse, R25.reuse, R22 ;  /* 0x000000191a1c1224 */ /* 0x0c0fe400078e0216 */
[----:B------:R4:W5:Y:S04]  /*0360*/  @!P6 LDG.E R18, desc[UR4][R14.64+0x4] ;  /* 0x000004040e12e981 */ /* 0x000968000c1e1900 */
[----:B0-----:R-:W5:Y:S01]  /*0370*/  LDG.E R0, desc[UR4][R2.64] ;  /* 0x0000000402007981 */ /* 0x001f62000c1e1900 */
[----:B------:R-:W0:Y:S03]  /*0380*/  @!P2 LDC.64 R12, c[0x0][0x380] ;  /* 0x0000e000ff0cab82 */ /* 0x000e260000000a00 */
[----:B------:R-:W5:Y:S01]  /*0390*/  LDG.E R29, desc[UR4][R2.64+0x4] ;  /* 0x00000404021d7981 */ /* 0x000f62000c1e1900 */
[----:B------:R-:W-:-:S03]  /*03a0*/  IMAD R26, R26, R25, R25 ;  /* 0x000000191a1a7224 */ /* 0x000fc600078e0219 */
[----:B------:R-:W5:Y:S01]  /*03b0*/  LDG.E R25, desc[UR4][R2.64+0x8] ;  /* 0x0000080402197981 */ /* 0x000f62000c1e1900 */
[----:B------:R-:W-:Y:S02]  /*03c0*/  IMAD.MOV.U32 R27, RZ, RZ, RZ ;  /* 0x000000ffff1b7224 */ /* 0x000fe400078e00ff */
[----:B--2---:R-:W-:Y:S01]  /*03d0*/  @P4 IMAD.WIDE.U32 R10, R21, 0x4, R10 ;  /* 0x00000004150a4825 */ /* 0x004fe200078e000a */
[----:B------:R2:W5:Y:S01]  /*03e0*/  @P0 LDG.E R23, desc[UR4][R16.64] ;  /* 0x0000000410170981 */ /* 0x000562000c1e1900 */
[----:B----4-:R-:W-:Y:S02]  /*03f0*/  MOV R14, RZ ;  /* 0x000000ff000e7202 */ /* 0x010fe40000000f00 */
[----:B------:R-:W-:Y:S01]  /*0400*/  @P1 IMAD.WIDE.U32 R4, R28, 0x4, R4 ;  /* 0x000000041c041825 */ /* 0x000fe200078e0004 */
[----:B------:R-:W-:Y:S01]  /*0410*/  @!P5 IADD3 R28, PT, PT, R20, -0x1, R26 ;  /* 0xffffffff141cd810 */ /* 0x000fe20007ffe01a */
[----:B------:R4:W5:Y:S01]  /*0420*/  @P4 LDG.E R27, desc[UR4][R10.64] ;  /* 0x000000040a1b4981 */ /* 0x000962000c1e1900 */
[----:B------:R-:W-:-:S03]  /*0430*/  @!P2 IADD3 R15, PT, PT, R22, R26, RZ ;  /* 0x0000001a160fa210 */ /* 0x000fc60007ffe0ff */
[----:B------:R-:W5:Y:S01]  /*0440*/  LDG.E R16, desc[UR4][R2.64+0xc] ;  /* 0x00000c0402107981 */ /* 0x000f62000c1e1900 */
[----:B--2---:R-:W-:-:S03]  /*0450*/  @!P3 IMAD.IADD R17, R20, 0x1, R26 ;  /* 0x000000011411b824 */ /* 0x004fc600078e021a */
[----:B------:R-:W2:Y:S01]  /*0460*/  LDG.E R20, desc[UR4][R2.64+0x10] ;  /* 0x0000100402147981 */ /* 0x000ea2000c1e1900 */
[----:B----4-:R-:W-:Y:S01]  /*0470*/  CS2R R10, SRZ ;  /* 0x00000000000a7805 */ /* 0x010fe2000001ff00 */
[----:B-1----:R-:W-:Y:S02]  /*0480*/  @!P5 IMAD.WIDE.U32 R6, R28, 0x4, R6 ;  /* 0x000000041c06d825 */ /* 0x002fe400078e0006 */
[----:B------:R1:W4:Y:S02]  /*0490*/  @P1 LDG.E R14, desc[UR4][R4.64] ;  /* 0x00000004040e1981 */ /* 0x000324000c1e1900 */
[----:B---3--:R-:W-:Y:S02]  /*04a0*/  @!P3 IMAD.WIDE.U32 R8, R17, 0x4, R8 ;  /* 0x000000041108b825 */ /* 0x008fe400078e0008 */
[----:B------:R-:W4:Y:S02]  /*04b0*/  LDG.E R17, desc[UR4][R2.64+0x14] ;  /* 0x0000140402117981 */ /* 0x000f24000c1e1900 */
[----:B0-----:R-:W-:-:S04]  /*04c0*/  @!P2 IMAD.WIDE.U32 R12, R15, 0x4, R12 ;  /* 0x000000040f0ca825 */ /* 0x001fc800078e000c */
[----:B------:R-:W-:Y:S01]  /*04d0*/  HFMA2 R15, -RZ, RZ, 0, 0 ;  /* 0x00000000ff0f7431 */ /* 0x000fe200000001ff */
[----:B------:R-:W3:Y:S01]  /*04e0*/  @!P5 LDG.E R10, desc[UR4][R6.64] ;  /* 0x00000004060ad981 */ /* 0x000ee2000c1e1900 */
[----:B-1----:R-:W0:Y:S03]  /*04f0*/  LDC.64 R4, c[0x0][0x388] ;  /* 0x0000e200ff047b82 */ /* 0x002e260000000a00 */
[----:B------:R-:W3:Y:S04]  /*0500*/  LDG.E R22, desc[UR4][R2.64+0x18] ;  /* 0x0000180402167981 */ /* 0x000ee8000c1e1900 */
[----:B------:R-:W3:Y:S04]  /*0510*/  @!P3 LDG.E R11, desc[UR4][R8.64] ;  /* 0x00000004080bb981 */ /* 0x000ee8000c1e1900 */
[----:B------:R-:W3:Y:S04]  /*0520*/  LDG.E R28, desc[UR4][R2.64+0x1c] ;  /* 0x00001c04021c7981 */ /* 0x000ee8000c1e1900 */
[----:B------:R-:W3:Y:S04]  /*0530*/  LDG.E R26, desc[UR4][R2.64+0x20] ;  /* 0x00002004021a7981 */ /* 0x000ee8000c1e1900 */
[----:B------:R-:W3:Y:S01]  /*0540*/  @!P2 LDG.E R15, desc[UR4][R12.64] ;  /* 0x000000040c0fa981 */ /* 0x000ee2000c1e1900 */
[----:B0-----:R-:W-:-:S04]  /*0550*/  IMAD.WIDE R4, R21, 0x4, R4 ;  /* 0x0000000415047825 */ /* 0x001fc800078e0204 */
[----:B-----5:R-:W-:-:S04]  /*0560*/  FFMA R0, R0, R19, RZ ;  /* 0x0000001300007223 */ /* 0x020fc800000000ff */
[----:B------:R-:W-:-:S04]  /*0570*/  FFMA R0, R29, R24, R0 ;  /* 0x000000181d007223 */ /* 0x000fc80000000000 */
[----:B------:R-:W-:-:S04]  /*0580*/  FFMA R25, R25, R18, R0 ;  /* 0x0000001219197223 */ /* 0x000fc80000000000 */
[----:B------:R-:W-:-:S04]  /*0590*/  FFMA R23, R16, R23, R25 ;  /* 0x0000001710177223 */ /* 0x000fc80000000019 */
[----:B--2---:R-:W-:-:S04]  /*05a0*/  FFMA R20, R20, R27, R23 ;  /* 0x0000001b14147223 */ /* 0x004fc80000000017 */
[----:B----4-:R-:W-:-:S04]  /*05b0*/  FFMA R17, R17, R14, R20 ;  /* 0x0000000e11117223 */ /* 0x010fc80000000014 */
[----:B---3--:R-:W-:-:S04]  /*05c0*/  FFMA R17, R22, R10, R17 ;  /* 0x0000000a16117223 */ /* 0x008fc80000000011 */
[----:B------:R-:W-:-:S04]  /*05d0*/  FFMA R11, R28, R11, R17 ;  /* 0x0000000b1c0b7223 */ /* 0x000fc80000000011 */
[----:B------:R-:W-:-:S05]  /*05e0*/  FFMA R15, R26, R15, R11 ;  /* 0x0000000f1a0f7223 */ /* 0x000fca000000000b */
[----:B------:R-:W-:Y:S01]  /*05f0*/  STG.E desc[UR4][R4.64], R15 ;  /* 0x0000000f04007986 */ /* 0x000fe2000c101904 */
[----:B------:R-:W-:Y:S05]  /*0600*/  EXIT ;  /* 0x000000000000794d */ /* 0x000fea0003800000 */
.L_x_18:
        /* <DEDUP_REMOVED lines=15> */
.L_x_22:


//--------------------- .nv.shared._Z12kernel3D_optPKfPfi --------------------------
	.section	.nv.shared._Z12kernel3D_optPKfPfi,"aw",@nobits
	.sectionflags	@""
	.align	4
.nv.shared._Z12kernel3D_optPKfPfi:
	.zero		1888


//--------------------- .nv.shared.reserved.0     --------------------------
	.section	.nv.shared.reserved.0,"aw",@nobits
	.weak		__nv_reservedSMEM_offset_0_alias
	.size		__nv_reservedSMEM_offset_0_alias, 0, 64
	.other		__nv_reservedSMEM_offset_0_alias,@"STO_CUDA_RESERVED_SHARED STV_DEFAULT"
__nv_reservedSMEM_offset_0_alias:
	.zero		0
	.zero		64


//--------------------- .nv.shared._Z12kernel2D_optPKfPfi --------------------------
	.section	.nv.shared._Z12kernel2D_optPKfPfi,"aw",@nobits
	.sectionflags	@""
	.align	4
.nv.shared._Z12kernel2D_optPKfPfi:
	.zero		1168


//--------------------- .nv.constant0._Z12kernel3D_optPKfPfi --------------------------
	.section	.nv.constant0._Z12kernel3D_optPKfPfi,"a",@progbits
	.sectionflags	@""
	.align	4
.nv.constant0._Z12kernel3D_optPKfPfi:
	.zero		916


//--------------------- .nv.constant0._Z12kernel2D_optPKfPfi --------------------------
	.section	.nv.constant0._Z12kernel2D_optPKfPfi,"a",@progbits
	.sectionflags	@""
	.align	4
.nv.constant0._Z12kernel2D_optPKfPfi:
	.zero		916


//--------------------- .nv.constant0._Z14kernel3D_basicPKfPfS0_i --------------------------
	.section	.nv.constant0._Z14kernel3D_basicPKfPfS0_i,"a",@progbits
	.sectionflags	@""
	.align	4
.nv.constant0._Z14kernel3D_basicPKfPfS0_i:
	.zero		924


//--------------------- .nv.constant0._Z14kernel2D_basicPKfPfS0_i --------------------------
	.section	.nv.constant0._Z14kernel2D_basicPKfPfS0_i,"a",@progbits
	.sectionflags	@""
	.align	4
.nv.constant0._Z14kernel2D_basicPKfPfS0_i:
	.zero		924


//--------------------- SYMBOLS --------------------------

	.type		.nv.reservedSmem.offset0,@object
	.size		.nv.reservedSmem.offset0,0x4
	.type		.nv.reservedSmem.cap,@object
	.size		.nv.reservedSmem.cap,0x4
